//
// Generated by NVIDIA NVVM Compiler
//
// Compiler Build ID: CL-36424714
// Cuda compilation tools, release 13.0, V13.0.88
// Based on NVVM 20.0.0
//

.version 9.0
.target sm_100
.address_size 64

.extern .shared .align 16 .b8 _ZN36_GLOBAL__N__8a932ebe_4_k_cu_1c1c39878smem_rawE[];

.entry _ZN36_GLOBAL__N__8a932ebe_4_k_cu_1c1c398710knn_kernelILi8EEEvPK6float2iS3_iPNS_6PairIFEii(
	.param .u64 .ptr .align 1 _ZN36_GLOBAL__N__8a932ebe_4_k_cu_1c1c398710knn_kernelILi8EEEvPK6float2iS3_iPNS_6PairIFEii_param_0,
	.param .u32 _ZN36_GLOBAL__N__8a932ebe_4_k_cu_1c1c398710knn_kernelILi8EEEvPK6float2iS3_iPNS_6PairIFEii_param_1,
	.param .u64 .ptr .align 1 _ZN36_GLOBAL__N__8a932ebe_4_k_cu_1c1c398710knn_kernelILi8EEEvPK6float2iS3_iPNS_6PairIFEii_param_2,
	.param .u32 _ZN36_GLOBAL__N__8a932ebe_4_k_cu_1c1c398710knn_kernelILi8EEEvPK6float2iS3_iPNS_6PairIFEii_param_3,
	.param .u64 .ptr .align 1 _ZN36_GLOBAL__N__8a932ebe_4_k_cu_1c1c398710knn_kernelILi8EEEvPK6float2iS3_iPNS_6PairIFEii_param_4,
	.param .u32 _ZN36_GLOBAL__N__8a932ebe_4_k_cu_1c1c398710knn_kernelILi8EEEvPK6float2iS3_iPNS_6PairIFEii_param_5,
	.param .u32 _ZN36_GLOBAL__N__8a932ebe_4_k_cu_1c1c398710knn_kernelILi8EEEvPK6float2iS3_iPNS_6PairIFEii_param_6
)
{
	.reg .pred 	%p<65>;
	.reg .b32 	%r<243>;
	.reg .b32 	%f<34>;
	.reg .b64 	%rd<40>;

	ld.param.u64 	%rd11, [_ZN36_GLOBAL__N__8a932ebe_4_k_cu_1c1c398710knn_kernelILi8EEEvPK6float2iS3_iPNS_6PairIFEii_param_0];
	ld.param.u32 	%r105, [_ZN36_GLOBAL__N__8a932ebe_4_k_cu_1c1c398710knn_kernelILi8EEEvPK6float2iS3_iPNS_6PairIFEii_param_1];
	ld.param.u32 	%r106, [_ZN36_GLOBAL__N__8a932ebe_4_k_cu_1c1c398710knn_kernelILi8EEEvPK6float2iS3_iPNS_6PairIFEii_param_3];
	ld.param.u64 	%rd13, [_ZN36_GLOBAL__N__8a932ebe_4_k_cu_1c1c398710knn_kernelILi8EEEvPK6float2iS3_iPNS_6PairIFEii_param_4];
	ld.param.u32 	%r107, [_ZN36_GLOBAL__N__8a932ebe_4_k_cu_1c1c398710knn_kernelILi8EEEvPK6float2iS3_iPNS_6PairIFEii_param_5];
	ld.param.u32 	%r108, [_ZN36_GLOBAL__N__8a932ebe_4_k_cu_1c1c398710knn_kernelILi8EEEvPK6float2iS3_iPNS_6PairIFEii_param_6];
	cvta.to.global.u64 	%rd1, %rd13;
	shl.b32 	%r1, %r108, 3;
	shl.b32 	%r2, %r107, 5;
	mov.u32 	%r3, %tid.x;
	and.b32  	%r4, %r3, 31;
	shr.u32 	%r5, %r3, 5;
	mov.u32 	%r110, %ctaid.x;
	shl.b32 	%r111, %r110, 3;
	add.s32 	%r6, %r111, %r5;
	setp.lt.s32 	%p4, %r6, %r105;
	mul.lo.s32 	%r7, %r107, %r5;
	setp.eq.s32 	%p5, %r4, 0;
	and.pred  	%p1, %p5, %p4;
	mov.b32 	%r206, 0;
	not.pred 	%p6, %p1;
	mov.u32 	%r207, %r206;
	@%p6 bra 	$L__BB0_2;
	cvta.to.global.u64 	%rd14, %rd11;
	mul.wide.s32 	%rd15, %r6, 8;
	add.s64 	%rd16, %rd14, %rd15;
	ld.global.nc.v2.u32 	{%r206, %r207}, [%rd16];
$L__BB0_2:
	mov.u32 	%r113, _ZN36_GLOBAL__N__8a932ebe_4_k_cu_1c1c39878smem_rawE;
	add.s32 	%r114, %r113, %r1;
	shl.b32 	%r115, %r7, 2;
	add.s32 	%r12, %r114, %r115;
	shfl.sync.idx.b32	%r13|%p7, %r206, 0, 31, -1;
	shfl.sync.idx.b32	%r14|%p8, %r207, 0, 31, -1;
	setp.lt.s32 	%p9, %r106, 1;
	mov.b32 	%r222, 0;
	@%p9 bra 	$L__BB0_32;
	mov.b32 	%f1, %r14;
	mov.b32 	%f2, %r13;
	mov.b32 	%r208, 0;
	mov.u32 	%r222, %r208;
$L__BB0_4:
	sub.s32 	%r117, %r106, %r208;
	min.s32 	%r17, %r108, %r117;
	setp.ge.s32 	%p10, %r3, %r17;
	@%p10 bra 	$L__BB0_7;
	mov.u32 	%r210, %r3;
$L__BB0_6:
	ld.param.u64 	%rd37, [_ZN36_GLOBAL__N__8a932ebe_4_k_cu_1c1c398710knn_kernelILi8EEEvPK6float2iS3_iPNS_6PairIFEii_param_2];
	shl.b32 	%r118, %r210, 3;
	add.s32 	%r120, %r113, %r118;
	add.s32 	%r121, %r210, %r208;
	cvta.to.global.u64 	%rd17, %rd37;
	mul.wide.s32 	%rd18, %r121, 8;
	add.s64 	%rd19, %rd17, %rd18;
	ld.global.nc.v2.f32 	{%f11, %f12}, [%rd19];
	st.shared.v2.f32 	[%r120], {%f11, %f12};
	mov.u32 	%r122, %ntid.x;
	add.s32 	%r210, %r210, %r122;
	setp.lt.s32 	%p11, %r210, %r17;
	@%p11 bra 	$L__BB0_6;
$L__BB0_7:
	setp.ge.s32 	%p12, %r6, %r105;
	bar.sync 	0;
	setp.lt.s32 	%p13, %r17, 1;
	or.pred  	%p14, %p12, %p13;
	@%p14 bra 	$L__BB0_31;
	mov.b32 	%r211, 0;
$L__BB0_9:
	add.s32 	%r22, %r211, %r4;
	setp.ge.s32 	%p15, %r22, %r17;
	mov.b32 	%r213, -1;
	mov.f32 	%f33, 0f7F7FFFFF;
	@%p15 bra 	$L__BB0_11;
	shl.b32 	%r125, %r22, 3;
	add.s32 	%r127, %r113, %r125;
	ld.shared.v2.f32 	{%f14, %f15}, [%r127];
	sub.f32 	%f16, %f2, %f14;
	sub.f32 	%f17, %f1, %f15;
	mul.f32 	%f18, %f17, %f17;
	fma.rn.f32 	%f33, %f16, %f16, %f18;
	add.s32 	%r213, %r22, %r208;
$L__BB0_11:
	setp.ne.s32 	%p16, %r4, 0;
	shfl.sync.idx.b32	%r25|%p17, %r222, 0, 31, -1;
	setp.lt.s32 	%p18, %r222, %r107;
	mov.b32 	%r214, 2139095039;
	or.pred  	%p19, %p16, %p18;
	@%p19 bra 	$L__BB0_13;
	ld.shared.u32 	%r214, [%r12];
$L__BB0_13:
	setp.ge.s32 	%p21, %r22, %r17;
	shfl.sync.idx.b32	%r28|%p22, %r214, 0, 31, -1;
	mov.pred 	%p64, 0;
	@%p21 bra 	$L__BB0_15;
	mov.b32 	%f19, %r28;
	setp.lt.s32 	%p23, %r25, %r107;
	setp.lt.f32 	%p24, %f33, %f19;
	or.pred  	%p64, %p23, %p24;
$L__BB0_15:
	mov.b32 	%r129, -1;
	vote.sync.ballot.b32 	%r215, %p64, %r129;
	setp.eq.s32 	%p26, %r215, 0;
	@%p26 bra 	$L__BB0_30;
	mov.b32 	%r30, %f33;
$L__BB0_17:
	mov.u32 	%r217, %r222;
	setp.ne.s32 	%p27, %r4, 0;
	brev.b32 	%r130, %r215;
	bfind.shiftamt.u32 	%r131, %r130;
	shfl.sync.idx.b32	%r33|%p28, %r30, %r131, 31, -1;
	shfl.sync.idx.b32	%r34|%p29, %r213, %r131, 31, -1;
	@%p27 bra 	$L__BB0_29;
	setp.ge.s32 	%p30, %r217, %r107;
	@%p30 bra 	$L__BB0_22;
	shl.b32 	%r144, %r217, 2;
	add.s32 	%r145, %r12, %r144;
	st.shared.u32 	[%r145], %r33;
	add.s32 	%r146, %r145, %r2;
	st.shared.u32 	[%r146], %r34;
	add.s32 	%r222, %r217, 1;
	setp.lt.s32 	%p37, %r217, 1;
	@%p37 bra 	$L__BB0_29;
$L__BB0_20:
	add.s32 	%r37, %r217, -1;
	shr.u32 	%r38, %r37, 1;
	shl.b32 	%r147, %r38, 2;
	add.s32 	%r39, %r12, %r147;
	ld.shared.f32 	%f5, [%r39];
	shl.b32 	%r148, %r217, 2;
	add.s32 	%r40, %r12, %r148;
	ld.shared.f32 	%f6, [%r40];
	setp.ge.f32 	%p38, %f5, %f6;
	@%p38 bra 	$L__BB0_29;
	add.s32 	%r149, %r39, %r2;
	add.s32 	%r150, %r40, %r2;
	st.shared.f32 	[%r39], %f6;
	st.shared.f32 	[%r40], %f5;
	ld.shared.u32 	%r151, [%r149];
	ld.shared.u32 	%r152, [%r150];
	st.shared.u32 	[%r149], %r152;
	st.shared.u32 	[%r150], %r151;
	setp.lt.u32 	%p39, %r37, 2;
	mov.u32 	%r217, %r38;
	@%p39 bra 	$L__BB0_29;
	bra.uni 	$L__BB0_20;
$L__BB0_22:
	ld.shared.f32 	%f20, [%r12];
	mov.b32 	%f21, %r33;
	setp.leu.f32 	%p31, %f20, %f21;
	mov.u32 	%r222, %r217;
	@%p31 bra 	$L__BB0_29;
	st.shared.u32 	[%r12], %r33;
	add.s32 	%r132, %r12, %r2;
	st.shared.u32 	[%r132], %r34;
	setp.lt.s32 	%p32, %r217, 2;
	mov.u32 	%r222, %r217;
	@%p32 bra 	$L__BB0_29;
	mov.b32 	%r219, 0;
	mov.b32 	%r221, 1;
	mov.u32 	%r220, %r219;
$L__BB0_25:
	add.s32 	%r44, %r219, 2;
	setp.ge.s32 	%p33, %r44, %r217;
	@%p33 bra 	$L__BB0_27;
	shl.b32 	%r135, %r219, 2;
	add.s32 	%r136, %r12, %r135;
	ld.shared.f32 	%f22, [%r136+8];
	shl.b32 	%r137, %r221, 2;
	add.s32 	%r138, %r12, %r137;
	ld.shared.f32 	%f23, [%r138];
	setp.gt.f32 	%p34, %f22, %f23;
	selp.b32 	%r221, %r44, %r221, %p34;
$L__BB0_27:
	mov.u32 	%r46, %r221;
	shl.b32 	%r139, %r220, 2;
	add.s32 	%r47, %r12, %r139;
	ld.shared.f32 	%f7, [%r47];
	shl.b32 	%r140, %r46, 2;
	add.s32 	%r48, %r12, %r140;
	ld.shared.f32 	%f8, [%r48];
	setp.ge.f32 	%p35, %f7, %f8;
	mov.u32 	%r222, %r217;
	@%p35 bra 	$L__BB0_29;
	add.s32 	%r141, %r47, %r2;
	add.s32 	%r142, %r48, %r2;
	st.shared.f32 	[%r47], %f8;
	st.shared.f32 	[%r48], %f7;
	ld.shared.u32 	%r143, [%r142];
	st.shared.u32 	[%r141], %r143;
	st.shared.u32 	[%r142], %r34;
	shl.b32 	%r219, %r46, 1;
	or.b32  	%r221, %r219, 1;
	setp.lt.s32 	%p36, %r221, %r217;
	mov.u32 	%r220, %r46;
	mov.u32 	%r222, %r217;
	@%p36 bra 	$L__BB0_25;
$L__BB0_29:
	add.s32 	%r153, %r215, -1;
	and.b32  	%r215, %r153, %r215;
	setp.ne.s32 	%p40, %r215, 0;
	@%p40 bra 	$L__BB0_17;
$L__BB0_30:
	bar.warp.sync 	-1;
	add.s32 	%r211, %r211, 32;
	setp.lt.s32 	%p41, %r211, %r17;
	@%p41 bra 	$L__BB0_9;
$L__BB0_31:
	bar.sync 	0;
	add.s32 	%r208, %r208, %r108;
	setp.lt.s32 	%p42, %r208, %r106;
	@%p42 bra 	$L__BB0_4;
$L__BB0_32:
	@%p6 bra 	$L__BB0_60;
	min.s32 	%r240, %r222, %r107;
	setp.lt.s32 	%p44, %r240, 2;
	@%p44 bra 	$L__BB0_41;
	add.s32 	%r157, %r12, %r2;
	mov.u32 	%r226, %r240;
$L__BB0_35:
	mov.u32 	%r59, %r226;
	add.s32 	%r226, %r59, -1;
	shl.b32 	%r154, %r59, 2;
	add.s32 	%r155, %r12, %r154;
	add.s32 	%r156, %r155, %r2;
	ld.shared.f32 	%f24, [%r12];
	ld.shared.f32 	%f25, [%r155+-4];
	st.shared.f32 	[%r12], %f25;
	st.shared.f32 	[%r155+-4], %f24;
	ld.shared.u32 	%r158, [%r157];
	ld.shared.u32 	%r159, [%r156+-4];
	st.shared.u32 	[%r157], %r159;
	st.shared.u32 	[%r156+-4], %r158;
	setp.lt.u32 	%p45, %r59, 3;
	@%p45 bra 	$L__BB0_41;
	mov.b32 	%r228, 0;
	mov.b32 	%r230, 1;
	mov.u32 	%r229, %r228;
$L__BB0_37:
	add.s32 	%r64, %r228, 2;
	setp.ge.s32 	%p60, %r64, %r226;
	@%p60 bra 	$L__BB0_39;
	shl.b32 	%r196, %r228, 2;
	add.s32 	%r197, %r12, %r196;
	ld.shared.f32 	%f31, [%r197+8];
	shl.b32 	%r198, %r230, 2;
	add.s32 	%r199, %r12, %r198;
	ld.shared.f32 	%f32, [%r199];
	setp.gt.f32 	%p61, %f31, %f32;
	selp.b32 	%r230, %r64, %r230, %p61;
$L__BB0_39:
	mov.u32 	%r66, %r230;
	shl.b32 	%r200, %r229, 2;
	add.s32 	%r67, %r12, %r200;
	ld.shared.f32 	%f9, [%r67];
	shl.b32 	%r201, %r66, 2;
	add.s32 	%r68, %r12, %r201;
	ld.shared.f32 	%f10, [%r68];
	setp.ge.f32 	%p62, %f9, %f10;
	@%p62 bra 	$L__BB0_35;
	add.s32 	%r202, %r67, %r2;
	add.s32 	%r203, %r68, %r2;
	st.shared.f32 	[%r67], %f10;
	st.shared.f32 	[%r68], %f9;
	ld.shared.u32 	%r204, [%r202];
	ld.shared.u32 	%r205, [%r203];
	st.shared.u32 	[%r202], %r205;
	st.shared.u32 	[%r203], %r204;
	shl.b32 	%r228, %r66, 1;
	or.b32  	%r230, %r228, 1;
	setp.lt.s32 	%p63, %r230, %r226;
	mov.u32 	%r229, %r66;
	@%p63 bra 	$L__BB0_37;
	bra.uni 	$L__BB0_35;
$L__BB0_41:
	mul.wide.s32 	%rd2, %r107, %r6;
	setp.lt.s32 	%p46, %r240, 1;
	@%p46 bra 	$L__BB0_48;
	and.b32  	%r71, %r240, 3;
	setp.lt.u32 	%p47, %r240, 4;
	mov.b32 	%r231, 0;
	@%p47 bra 	$L__BB0_45;
	and.b32  	%r231, %r240, 2147483644;
	neg.s32 	%r237, %r231;
	shl.b32 	%r161, %r5, 2;
	add.s32 	%r162, %r161, 32;
	mad.lo.s32 	%r163, %r107, %r162, %r1;
	add.s32 	%r165, %r163, %r113;
	add.s32 	%r236, %r165, 8;
	shl.b64 	%rd20, %rd2, 3;
	add.s64 	%rd21, %rd20, %rd1;
	add.s64 	%rd39, %rd21, 16;
	add.s32 	%r167, %r115, %r1;
	add.s32 	%r168, %r167, %r113;
	add.s32 	%r235, %r168, 8;
$L__BB0_44:
	ld.shared.u32 	%r169, [%r236+-8];
	st.global.u32 	[%rd39+-16], %r169;
	ld.shared.f32 	%f26, [%r235+-8];
	st.global.f32 	[%rd39+-12], %f26;
	ld.shared.u32 	%r170, [%r236+-4];
	st.global.u32 	[%rd39+-8], %r170;
	ld.shared.f32 	%f27, [%r235+-4];
	st.global.f32 	[%rd39+-4], %f27;
	ld.shared.u32 	%r171, [%r236];
	st.global.u32 	[%rd39], %r171;
	ld.shared.f32 	%f28, [%r235];
	st.global.f32 	[%rd39+4], %f28;
	ld.shared.u32 	%r172, [%r236+4];
	st.global.u32 	[%rd39+8], %r172;
	ld.shared.f32 	%f29, [%r235+4];
	st.global.f32 	[%rd39+12], %f29;
	add.s32 	%r237, %r237, 4;
	add.s32 	%r236, %r236, 16;
	add.s64 	%rd39, %rd39, 32;
	add.s32 	%r235, %r235, 16;
	setp.eq.s32 	%p48, %r237, 0;
	@%p48 bra 	$L__BB0_45;
	bra.uni 	$L__BB0_44;
$L__BB0_45:
	setp.eq.s32 	%p49, %r71, 0;
	@%p49 bra 	$L__BB0_48;
	add.s32 	%r174, %r115, %r1;
	shl.b32 	%r175, %r231, 2;
	add.s32 	%r176, %r174, %r175;
	mov.u32 	%r177, _ZN36_GLOBAL__N__8a932ebe_4_k_cu_1c1c39878smem_rawE;
	add.s32 	%r234, %r177, %r176;
	shl.b64 	%rd22, %rd2, 3;
	mul.wide.u32 	%rd23, %r231, 8;
	add.s64 	%rd24, %rd22, %rd23;
	add.s64 	%rd25, %rd24, %rd1;
	add.s64 	%rd38, %rd25, 4;
	shl.b32 	%r178, %r5, 2;
	add.s32 	%r179, %r178, 32;
	mad.lo.s32 	%r180, %r107, %r179, %r1;
	add.s32 	%r181, %r180, %r175;
	add.s32 	%r233, %r177, %r181;
	neg.s32 	%r232, %r71;
$L__BB0_47:
	.pragma "nounroll";
	ld.shared.u32 	%r182, [%r233];
	st.global.u32 	[%rd38+-4], %r182;
	ld.shared.f32 	%f30, [%r234];
	st.global.f32 	[%rd38], %f30;
	add.s32 	%r234, %r234, 4;
	add.s64 	%rd38, %rd38, 8;
	add.s32 	%r233, %r233, 4;
	add.s32 	%r232, %r232, 1;
	setp.ne.s32 	%p50, %r232, 0;
	@%p50 bra 	$L__BB0_47;
$L__BB0_48:
	setp.ge.s32 	%p51, %r222, %r107;
	@%p51 bra 	$L__BB0_60;
	sub.s32 	%r86, %r107, %r240;
	and.b32  	%r87, %r86, 7;
	sub.s32 	%r183, %r240, %r107;
	setp.gt.u32 	%p52, %r183, -8;
	@%p52 bra 	$L__BB0_52;
	shl.b64 	%rd26, %rd2, 3;
	add.s64 	%rd27, %rd26, %rd1;
	add.s64 	%rd7, %rd27, 32;
	and.b32  	%r184, %r86, -8;
	neg.s32 	%r238, %r184;
$L__BB0_51:
	.pragma "nounroll";
	mul.wide.s32 	%rd28, %r240, 8;
	add.s64 	%rd29, %rd7, %rd28;
	mov.b32 	%r185, -1;
	st.global.u32 	[%rd29+-32], %r185;
	mov.b32 	%r186, 2139095039;
	st.global.u32 	[%rd29+-28], %r186;
	st.global.u32 	[%rd29+-24], %r185;
	st.global.u32 	[%rd29+-20], %r186;
	st.global.u32 	[%rd29+-16], %r185;
	st.global.u32 	[%rd29+-12], %r186;
	st.global.u32 	[%rd29+-8], %r185;
	st.global.u32 	[%rd29+-4], %r186;
	st.global.u32 	[%rd29], %r185;
	st.global.u32 	[%rd29+4], %r186;
	st.global.u32 	[%rd29+8], %r185;
	st.global.u32 	[%rd29+12], %r186;
	st.global.u32 	[%rd29+16], %r185;
	st.global.u32 	[%rd29+20], %r186;
	st.global.u32 	[%rd29+24], %r185;
	st.global.u32 	[%rd29+28], %r186;
	add.s32 	%r240, %r240, 8;
	add.s32 	%r238, %r238, 8;
	setp.ne.s32 	%p53, %r238, 0;
	@%p53 bra 	$L__BB0_51;
$L__BB0_52:
	setp.eq.s32 	%p54, %r87, 0;
	@%p54 bra 	$L__BB0_60;
	shl.b64 	%rd30, %rd2, 3;
	add.s64 	%rd10, %rd1, %rd30;
	and.b32  	%r100, %r86, 3;
	setp.lt.u32 	%p55, %r87, 4;
	@%p55 bra 	$L__BB0_55;
	mul.wide.s32 	%rd31, %r240, 8;
	add.s64 	%rd32, %rd10, %rd31;
	mov.b32 	%r187, -1;
	st.global.u32 	[%rd32], %r187;
	mov.b32 	%r188, 2139095039;
	st.global.u32 	[%rd32+4], %r188;
	st.global.u32 	[%rd32+8], %r187;
	st.global.u32 	[%rd32+12], %r188;
	st.global.u32 	[%rd32+16], %r187;
	st.global.u32 	[%rd32+20], %r188;
	st.global.u32 	[%rd32+24], %r187;
	st.global.u32 	[%rd32+28], %r188;
	add.s32 	%r240, %r240, 4;
$L__BB0_55:
	setp.eq.s32 	%p56, %r100, 0;
	@%p56 bra 	$L__BB0_60;
	setp.eq.s32 	%p57, %r100, 1;
	@%p57 bra 	$L__BB0_58;
	mul.wide.s32 	%rd33, %r240, 8;
	add.s64 	%rd34, %rd10, %rd33;
	mov.b32 	%r189, -1;
	st.global.u32 	[%rd34], %r189;
	mov.b32 	%r190, 2139095039;
	st.global.u32 	[%rd34+4], %r190;
	st.global.u32 	[%rd34+8], %r189;
	st.global.u32 	[%rd34+12], %r190;
	add.s32 	%r240, %r240, 2;
$L__BB0_58:
	and.b32  	%r191, %r86, 1;
	setp.eq.b32 	%p58, %r191, 1;
	not.pred 	%p59, %p58;
	@%p59 bra 	$L__BB0_60;
	mul.wide.s32 	%rd35, %r240, 8;
	add.s64 	%rd36, %rd10, %rd35;
	mov.b32 	%r192, -1;
	st.global.u32 	[%rd36], %r192;
	mov.b32 	%r193, 2139095039;
	st.global.u32 	[%rd36+4], %r193;
$L__BB0_60:
	ret;

}


// ===== COMPILED SASS (sm_100) =====

	.target	sm_100

	.elftype	@"ET_EXEC"


//--------------------- .note.nv.tkinfo           --------------------------
	.section	.note.nv.tkinfo,"",@"SHT_NOTE"
	.sectionflags	@"SHF_NOTE_NV_TKINFO"
	.tkinfo
        /*0018*/ 	.word	0x00000002
        /*0030*/ 	.string	""
        /*0030*/ 	.string	"ptxas"
        /*0030*/ 	.string	"Cuda compilation tools, release 13.0, V13.0.88"
        /*0030*/ 	.string	"Build cuda_13.0.r13.0/compiler.36424714_0"
        /*0030*/ 	.string	"-arch sm_100 -m 64 "



//--------------------- .note.nv.cuinfo           --------------------------
	.section	.note.nv.cuinfo,"",@"SHT_NOTE"
	.sectionflags	@"SHF_NOTE_NV_CUINFO"
        /*0018*/ 	.short	0x0002
        /*001a*/ 	.short	0x0064
        /*001c*/ 	.short	0x0082
	.zero		2


//--------------------- .nv.info                  --------------------------
	.section	.nv.info,"",@"SHT_CUDA_INFO"
	.align	4


	//----- nvinfo : EIATTR_REGCOUNT
	.align		4
        /*0000*/ 	.byte	0x04, 0x2f
        /*0002*/ 	.short	(.L_1 - .L_0)
	.align		4
.L_0:
        /*0004*/ 	.word	index@(_ZN36_GLOBAL__N__8a932ebe_4_k_cu_1c1c398710knn_kernelILi8EEEvPK6float2iS3_iPNS_6PairIFEii)
        /*0008*/ 	.word	0x00000020


	//----- nvinfo : EIATTR_FRAME_SIZE
	.align		4
.L_1:
        /*000c*/ 	.byte	0x04, 0x11
        /*000e*/ 	.short	(.L_3 - .L_2)
	.align		4
.L_2:
        /*0010*/ 	.word	index@(_ZN36_GLOBAL__N__8a932ebe_4_k_cu_1c1c398710knn_kernelILi8EEEvPK6float2iS3_iPNS_6PairIFEii)
        /*0014*/ 	.word	0x00000000


	//----- nvinfo : EIATTR_MIN_STACK_SIZE
	.align		4
.L_3:
        /*0018*/ 	.byte	0x04, 0x12
        /*001a*/ 	.short	(.L_5 - .L_4)
	.align		4
.L_4:
        /*001c*/ 	.word	index@(_ZN36_GLOBAL__N__8a932ebe_4_k_cu_1c1c398710knn_kernelILi8EEEvPK6float2iS3_iPNS_6PairIFEii)
        /*0020*/ 	.word	0x00000000
.L_5:


//--------------------- .nv.compat                --------------------------
	.section	.nv.compat,"",@"SHT_CUDA_COMPAT_INFO"
	.align	4
        /*0000*/ 	.byte	0x02, 0x09, 0x00, 0x00, 0x02, 0x02, 0x01, 0x00, 0x02, 0x05, 0x05, 0x00, 0x03, 0x07, 0x01, 0x01
        /*0010*/ 	.byte	0x02, 0x03, 0x00, 0x00, 0x02, 0x06, 0x01, 0x00, 0x04, 0x0b, 0x08, 0x00, 0x09, 0x00, 0x00, 0x00
        /*0020*/ 	.byte	0x00, 0x00, 0x00, 0x00


//--------------------- .nv.info._ZN36_GLOBAL__N__8a932ebe_4_k_cu_1c1c398710knn_kernelILi8EEEvPK6float2iS3_iPNS_6PairIFEii --------------------------
	.section	.nv.info._ZN36_GLOBAL__N__8a932ebe_4_k_cu_1c1c398710knn_kernelILi8EEEvPK6float2iS3_iPNS_6PairIFEii,"",@"SHT_CUDA_INFO"
	.sectionflags	@""
	.align	4


	//----- nvinfo : EIATTR_CUDA_API_VERSION
	.align		4
        /*0000*/ 	.byte	0x04, 0x37
        /*0002*/ 	.short	(.L_7 - .L_6)
.L_6:
        /*0004*/ 	.word	0x00000082


	//----- nvinfo : EIATTR_KPARAM_INFO
	.align		4
.L_7:
        /*0008*/ 	.byte	0x04, 0x17
        /*000a*/ 	.short	(.L_9 - .L_8)
.L_8:
        /*000c*/ 	.word	0x00000000
        /*0010*/ 	.short	0x0006
        /*0012*/ 	.short	0x002c
        /*0014*/ 	.byte	0x00, 0xf0, 0x11, 0x00


	//----- nvinfo : EIATTR_KPARAM_INFO
	.align		4
.L_9:
        /*0018*/ 	.byte	0x04, 0x17
        /*001a*/ 	.short	(.L_11 - .L_10)
.L_10:
        /*001c*/ 	.word	0x00000000
        /*0020*/ 	.short	0x0005
        /*0022*/ 	.short	0x0028
        /*0024*/ 	.byte	0x00, 0xf0, 0x11, 0x00


	//----- nvinfo : EIATTR_KPARAM_INFO
	.align		4
.L_11:
        /*0028*/ 	.byte	0x04, 0x17
        /*002a*/ 	.short	(.L_13 - .L_12)
.L_12:
        /*002c*/ 	.word	0x00000000
        /*0030*/ 	.short	0x0004
        /*0032*/ 	.short	0x0020
        /*0034*/ 	.byte	0x00, 0xf5, 0x21, 0x00


	//----- nvinfo : EIATTR_KPARAM_INFO
	.align		4
.L_13:
        /*0038*/ 	.byte	0x04, 0x17
        /*003a*/ 	.short	(.L_15 - .L_14)
.L_14:
        /*003c*/ 	.word	0x00000000
        /*0040*/ 	.short	0x0003
        /*0042*/ 	.short	0x0018
        /*0044*/ 	.byte	0x00, 0xf0, 0x11, 0x00


	//----- nvinfo : EIATTR_KPARAM_INFO
	.align		4
.L_15:
        /*0048*/ 	.byte	0x04, 0x17
        /*004a*/ 	.short	(.L_17 - .L_16)
.L_16:
        /*004c*/ 	.word	0x00000000
        /*0050*/ 	.short	0x0002
        /*0052*/ 	.short	0x0010
        /*0054*/ 	.byte	0x00, 0xf5, 0x21, 0x00


	//----- nvinfo : EIATTR_KPARAM_INFO
	.align		4
.L_17:
        /*0058*/ 	.byte	0x04, 0x17
        /*005a*/ 	.short	(.L_19 - .L_18)
.L_18:
        /*005c*/ 	.word	0x00000000
        /*0060*/ 	.short	0x0001
        /*0062*/ 	.short	0x0008
        /*0064*/ 	.byte	0x00, 0xf0, 0x11, 0x00


	//----- nvinfo : EIATTR_KPARAM_INFO
	.align		4
.L_19:
        /*0068*/ 	.byte	0x04, 0x17
        /*006a*/ 	.short	(.L_21 - .L_20)
.L_20:
        /*006c*/ 	.word	0x00000000
        /*0070*/ 	.short	0x0000
        /*0072*/ 	.short	0x0000
        /*0074*/ 	.byte	0x00, 0xf5, 0x21, 0x00


	//----- nvinfo : EIATTR_SPARSE_MMA_MASK
	.align		4
.L_21:
        /*0078*/ 	.byte	0x03, 0x50
        /*007a*/ 	.short	0x0000


	//----- nvinfo : EIATTR_MAXREG_COUNT
	.align		4
        /*007c*/ 	.byte	0x03, 0x1b
        /*007e*/ 	.short	0x00ff


	//----- nvinfo : EIATTR_NUM_BARRIERS
	.align		4
        /*0080*/ 	.byte	0x02, 0x4c
        /*0082*/ 	.byte	0x01
	.zero		1


	//----- nvinfo : EIATTR_MERCURY_ISA_VERSION
	.align		4
        /*0084*/ 	.byte	0x03, 0x5f
        /*0086*/ 	.short	0x0101


	//----- nvinfo : EIATTR_COOP_GROUP_MASK_REGIDS
	.align		4
        /*0088*/ 	.byte	0x04, 0x29
        /*008a*/ 	.short	(.L_23 - .L_22)


	//   ....[0]....
.L_22:
        /*008c*/ 	.word	0xffffffff


	//   ....[1]....
        /*0090*/ 	.word	0xffffffff


	//   ....[2]....
        /*0094*/ 	.word	0xffffffff


	//   ....[3]....
        /*0098*/ 	.word	0xffffffff


	//   ....[4]....
        /*009c*/ 	.word	0xffffffff


	//   ....[5]....
        /*00a0*/ 	.word	0xffffffff


	//   ....[6]....
        /*00a4*/ 	.word	0xffffffff


	//   ....[7]....
        /*00a8*/ 	.word	0xffffffff


	//   ....[8]....
        /*00ac*/ 	.word	0x05000012


	//   ....[9]....
        /*00b0*/ 	.word	0x05000012


	//----- nvinfo : EIATTR_COOP_GROUP_INSTR_OFFSETS
	.align		4
.L_23:
        /*00b4*/ 	.byte	0x04, 0x28
        /*00b6*/ 	.short	(.L_25 - .L_24)


	//   ....[0]....
.L_24:
        /*00b8*/ 	.word	0x00000180


	//   ....[1]....
        /*00bc*/ 	.word	0x00000190


	//   ....[2]....
        /*00c0*/ 	.word	0x000004b0


	//   ....[3]....
        /*00c4*/ 	.word	0x000004c0


	//   ....[4]....
        /*00c8*/ 	.word	0x00000510


	//   ....[5]....
        /*00cc*/ 	.word	0x00000580


	//   ....[6]....
        /*00d0*/ 	.word	0x00000590


	//   ....[7]....
        /*00d4*/ 	.word	0x00000b20


	//   ....[8]....
        /*00d8*/ 	.word	0x00002330


	//   ....[9]....
        /*00dc*/ 	.word	0x00002380


	//----- nvinfo : EIATTR_VRC_CTA_INIT_COUNT
	.align		4
.L_25:
        /*00e0*/ 	.byte	0x02, 0x4a
	.zero		1
	.zero		1


	//----- nvinfo : EIATTR_EXIT_INSTR_OFFSETS
	.align		4
        /*00e4*/ 	.byte	0x04, 0x1c
        /*00e6*/ 	.short	(.L_27 - .L_26)


	//   ....[0]....
.L_26:
        /*00e8*/ 	.word	0x00000bb0


	//   ....[1]....
        /*00ec*/ 	.word	0x00001d80


	//   ....[2]....
        /*00f0*/ 	.word	0x00001ff0


	//   ....[3]....
        /*00f4*/ 	.word	0x00002150


	//   ....[4]....
        /*00f8*/ 	.word	0x00002210


	//   ....[5]....
        /*00fc*/ 	.word	0x00002270


	//----- nvinfo : EIATTR_CRS_STACK_SIZE
	.align		4
.L_27:
        /*0100*/ 	.byte	0x04, 0x1e
        /*0102*/ 	.short	(.L_29 - .L_28)
.L_28:
        /*0104*/ 	.word	0x00000000


	//----- nvinfo : EIATTR_CBANK_PARAM_SIZE
	.align		4
.L_29:
        /*0108*/ 	.byte	0x03, 0x19
        /*010a*/ 	.short	0x0030


	//----- nvinfo : EIATTR_PARAM_CBANK
	.align		4
        /*010c*/ 	.byte	0x04, 0x0a
        /*010e*/ 	.short	(.L_31 - .L_30)
	.align		4
.L_30:
        /*0110*/ 	.word	index@(.nv.constant0._ZN36_GLOBAL__N__8a932ebe_4_k_cu_1c1c398710knn_kernelILi8EEEvPK6float2iS3_iPNS_6PairIFEii)
        /*0114*/ 	.short	0x0380
        /*0116*/ 	.short	0x0030


	//----- nvinfo : EIATTR_SW_WAR
	.align		4
.L_31:
        /*0118*/ 	.byte	0x04, 0x36
        /*011a*/ 	.short	(.L_33 - .L_32)
.L_32:
        /*011c*/ 	.word	0x00000008
.L_33:


//--------------------- .nv.callgraph             --------------------------
	.section	.nv.callgraph,"",@"SHT_CUDA_CALLGRAPH"
	.align	4
	.sectionentsize	8
	.align		4
        /*0000*/ 	.word	0x00000000
	.align		4
        /*0004*/ 	.word	0xffffffff
	.align		4
        /*0008*/ 	.word	0x00000000
	.align		4
        /*000c*/ 	.word	0xfffffffe
	.align		4
        /*0010*/ 	.word	0x00000000
	.align		4
        /*0014*/ 	.word	0xfffffffd
	.align		4
        /*0018*/ 	.word	0x00000000
	.align		4
        /*001c*/ 	.word	0xfffffffc


//--------------------- .text._ZN36_GLOBAL__N__8a932ebe_4_k_cu_1c1c398710knn_kernelILi8EEEvPK6float2iS3_iPNS_6PairIFEii --------------------------
	.section	.text._ZN36_GLOBAL__N__8a932ebe_4_k_cu_1c1c398710knn_kernelILi8EEEvPK6float2iS3_iPNS_6PairIFEii,"ax",@progbits
	.align	128
.text._ZN36_GLOBAL__N__8a932ebe_4_k_cu_1c1c398710knn_kernelILi8EEEvPK6float2iS3_iPNS_6PairIFEii:
        .type           _ZN36_GLOBAL__N__8a932ebe_4_k_cu_1c1c398710knn_kernelILi8EEEvPK6float2iS3_iPNS_6PairIFEii,@function
        .size           _ZN36_GLOBAL__N__8a932ebe_4_k_cu_1c1c398710knn_kernelILi8EEEvPK6float2iS3_iPNS_6PairIFEii,(.L_x_44 - _ZN36_GLOBAL__N__8a932ebe_4_k_cu_1c1c398710knn_kernelILi8EEEvPK6float2iS3_iPNS_6PairIFEii)
        .other          _ZN36_GLOBAL__N__8a932ebe_4_k_cu_1c1c398710knn_kernelILi8EEEvPK6float2iS3_iPNS_6PairIFEii,@"STO_CUDA_ENTRY STV_DEFAULT"
_ZN36_GLOBAL__N__8a932ebe_4_k_cu_1c1c398710knn_kernelILi8EEEvPK6float2iS3_iPNS_6PairIFEii:
[----:B------:R-:W-:Y:S01]  /*0000*/  LDC R1, c[0x0][0x37c] ;  /* 0x0000df00ff017b82 */ /* 0x000fe20000000800 */
[----:B------:R-:W0:Y:S01]  /*0010*/  S2R R7, SR_TID.X ;  /* 0x0000000000077919 */ /* 0x000e220000002100 */
[----:B------:R-:W1:Y:S01]  /*0020*/  LDCU UR4, c[0x0][0x388] ;  /* 0x00007100ff0477ac */ /* 0x000e620008000800 */
[----:B------:R-:W-:Y:S01]  /*0030*/  CS2R R14, SRZ ;  /* 0x00000000000e7805 */ /* 0x000fe2000001ff00 */
[----:B------:R-:W2:Y:S01]  /*0040*/  S2R R3, SR_CTAID.X ;  /* 0x0000000000037919 */ /* 0x000ea20000002500 */
[----:B------:R-:W3:Y:S01]  /*0050*/  LDCU.64 UR8, c[0x0][0x358] ;  /* 0x00006b00ff0877ac */ /* 0x000ee20008000a00 */
[----:B------:R-:W4:Y:S01]  /*0060*/  S2R R0, SR_CgaCtaId ;  /* 0x0000000000007919 */ /* 0x000f220000008800 */
[----:B------:R-:W5:Y:S01]  /*0070*/  LDCU UR6, c[0x0][0x398] ;  /* 0x00007300ff0677ac */ /* 0x000f620008000800 */
[----:B0-----:R-:W-:Y:S02]  /*0080*/  SHF.R.U32.HI R4, RZ, 0x5, R7 ;  /* 0x00000005ff047819 */ /* 0x001fe40000011607 */
[----:B------:R-:W-:-:S03]  /*0090*/  LOP3.LUT P0, R8, R7, 0x1f, RZ, 0xc0, !PT ;  /* 0x0000001f07087812 */ /* 0x000fc6000780c0ff */
[----:B--2---:R-:W-:-:S05]  /*00a0*/  IMAD R6, R3, 0x8, R4 ;  /* 0x0000000803067824 */ /* 0x004fca00078e0204 */
[----:B-1----:R-:W-:Y:S01]  /*00b0*/  ISETP.LT.AND P0, PT, R6, UR4, !P0 ;  /* 0x0000000406007c0c */ /* 0x002fe2000c701270 */
[----:B------:R-:W0:-:S12]  /*00c0*/  LDCU.64 UR4, c[0x0][0x3a8] ;  /* 0x00007500ff0477ac */ /* 0x000e180008000a00 */
[----:B------:R-:W1:Y:S02]  /*00d0*/  @P0 LDC.64 R12, c[0x0][0x380] ;  /* 0x0000e000ff0c0b82 */ /* 0x000e640000000a00 */
[----:B-1----:R-:W-:-:S05]  /*00e0*/  @P0 IMAD.WIDE R12, R6, 0x8, R12 ;  /* 0x00000008060c0825 */ /* 0x002fca00078e020c */
[----:B---3--:R-:W2:Y:S01]  /*00f0*/  @P0 LDG.E.64.CONSTANT R14, desc[UR8][R12.64] ;  /* 0x000000080c0e0981 */ /* 0x008ea2000c1e9b00 */
[----:B------:R-:W-:Y:S01]  /*0100*/  MOV R3, 0x400 ;  /* 0x0000040000037802 */ /* 0x000fe20000000f00 */
[----:B-----5:R-:W-:Y:S01]  /*0110*/  UISETP.GE.AND UP0, UPT, UR6, 0x1, UPT ;  /* 0x000000010600788c */ /* 0x020fe2000bf06270 */
[----:B0-----:R-:W-:Y:S01]  /*0120*/  IMAD R2, R4, UR4, RZ ;  /* 0x0000000404027c24 */ /* 0x001fe2000f8e02ff */
[----:B------:R-:W-:Y:S01]  /*0130*/  USHF.L.U32 UR5, UR5, 0x3, URZ ;  /* 0x0000000305057899 */ /* 0x000fe200080006ff */
[----:B----4-:R-:W-:Y:S01]  /*0140*/  LEA R3, R0, R3, 0x18 ;  /* 0x0000000300037211 */ /* 0x010fe200078ec0ff */
[----:B------:R-:W-:-:S04]  /*0150*/  IMAD.MOV.U32 R0, RZ, RZ, RZ ;  /* 0x000000ffff007224 */ /* 0x000fc800078e00ff */
[----:B------:R-:W-:-:S04]  /*0160*/  VIADD R5, R3, UR5 ;  /* 0x0000000503057c36 */ /* 0x000fc80008000000 */
[----:B------:R-:W-:Y:S01]  /*0170*/  IMAD R5, R2, 0x4, R5 ;  /* 0x0000000402057824 */ /* 0x000fe200078e0205 */
[----:B--2---:R0:W1:Y:S04]  /*0180*/  SHFL.IDX PT, R9, R14, RZ, 0x1f ;  /* 0x00001fff0e097589 */ /* 0x00406800000e0000 */
[----:B------:R0:W2:Y:S01]  /*0190*/  SHFL.IDX PT, R10, R15, RZ, 0x1f ;  /* 0x00001fff0f0a7589 */ /* 0x0000a200000e0000 */
[----:B------:R-:W-:Y:S05]  /*01a0*/  BRA.U !UP0, `(.L_x_0) ;  /* 0x0000000908807547 */ /* 0x000fea000b800000 */
[----:B------:R-:W-:Y:S01]  /*01b0*/  IMAD.MOV.U32 R0, RZ, RZ, RZ ;  /* 0x000000ffff007224 */ /* 0x000fe200078e00ff */
[----:B------:R-:W-:-:S06]  /*01c0*/  UMOV UR4, URZ ;  /* 0x000000ff00047c82 */ /* 0x000fcc0008000000 */
.L_x_16:
[----:B0-----:R-:W0:Y:S01]  /*01d0*/  LDC R14, c[0x0][0x398] ;  /* 0x0000e600ff0e7b82 */ /* 0x001e220000000800 */
[----:B------:R-:W-:Y:S01]  /*01e0*/  UIADD3 UR6, UPT, UPT, -UR4, URZ, URZ ;  /* 0x000000ff04067290 */ /* 0x000fe2000fffe1ff */
[----:B------:R-:W-:Y:S06]  /*01f0*/  BSSY.RECONVERGENT B0, `(.L_x_1) ;  /* 0x0000010000007945 */ /* 0x000fec0003800200 */
[----:B------:R-:W0:Y:S02]  /*0200*/  LDC R11, c[0x0][0x3ac] ;  /* 0x0000eb00ff0b7b82 */ /* 0x000e240000000800 */
[----:B0-----:R-:W-:-:S04]  /*0210*/  VIADDMNMX R14, R14, UR6, R11, PT ;  /* 0x000000060e0e7c46 */ /* 0x001fc8000b80010b */
[----:B------:R-:W-:-:S13]  /*0220*/  ISETP.GE.AND P1, PT, R7, R14, PT ;  /* 0x0000000e0700720c */ /* 0x000fda0003f26270 */
[----:B--23--:R-:W-:Y:S05]  /*0230*/  @P1 BRA `(.L_x_2) ;  /* 0x00000000002c1947 */ /* 0x00cfea0003800000 */
[----:B------:R-:W0:Y:S01]  /*0240*/  LDC.64 R12, c[0x0][0x390] ;  /* 0x0000e400ff0c7b82 */ /* 0x000e220000000a00 */
[----:B------:R-:W-:-:S07]  /*0250*/  MOV R11, R7 ;  /* 0x00000007000b7202 */ /* 0x000fce0000000f00 */
.L_x_3:
[----:B---3--:R-:W-:-:S04]  /*0260*/  VIADD R17, R11, UR4 ;  /* 0x000000040b117c36 */ /* 0x008fc80008000000 */
[----:B0-----:R-:W-:-:S06]  /*0270*/  IMAD.WIDE R16, R17, 0x8, R12 ;  /* 0x0000000811107825 */ /* 0x001fcc00078e020c */
[----:B------:R-:W3:Y:S01]  /*0280*/  LDG.E.64.CONSTANT R16, desc[UR8][R16.64] ;  /* 0x0000000810107981 */ /* 0x000ee2000c1e9b00 */
[----:B------:R-:W0:Y:S01]  /*0290*/  LDCU UR6, c[0x0][0x360] ;  /* 0x00006c00ff0677ac */ /* 0x000e220008000800 */
[C---:B------:R-:W-:Y:S02]  /*02a0*/  IMAD R15, R11.reuse, 0x8, R3 ;  /* 0x000000080b0f7824 */ /* 0x040fe400078e0203 */
[----:B0-----:R-:W-:-:S05]  /*02b0*/  VIADD R11, R11, UR6 ;  /* 0x000000060b0b7c36 */ /* 0x001fca0008000000 */
[----:B------:R-:W-:Y:S01]  /*02c0*/  ISETP.GE.AND P1, PT, R11, R14, PT ;  /* 0x0000000e0b00720c */ /* 0x000fe20003f26270 */
[----:B---3--:R3:W-:-:S12]  /*02d0*/  STS.64 [R15], R16 ;  /* 0x000000100f007388 */ /* 0x0087d80000000a00 */
[----:B------:R-:W-:Y:S05]  /*02e0*/  @!P1 BRA `(.L_x_3) ;  /* 0xfffffffc00dc9947 */ /* 0x000fea000383ffff */
.L_x_2:
[----:B------:R-:W-:Y:S05]  /*02f0*/  BSYNC.RECONVERGENT B0 ;  /* 0x0000000000007941 */ /* 0x000fea0003800200 */
.L_x_1:
[----:B------:R-:W0:Y:S01]  /*0300*/  LDCU UR6, c[0x0][0x388] ;  /* 0x00007100ff0677ac */ /* 0x000e220008000800 */
[----:B------:R-:W-:Y:S01]  /*0310*/  BAR.SYNC.DEFER_BLOCKING 0x0 ;  /* 0x0000000000007b1d */ /* 0x000fe20000010000 */
[----:B------:R-:W-:-:S04]  /*0320*/  ISETP.GE.AND P1, PT, R14, 0x1, PT ;  /* 0x000000010e00780c */ /* 0x000fc80003f26270 */
[----:B0-----:R-:W-:-:S13]  /*0330*/  ISETP.GE.OR P1, PT, R6, UR6, !P1 ;  /* 0x0000000606007c0c */ /* 0x001fda000cf26670 */
[----:B------:R-:W-:Y:S05]  /*0340*/  @P1 BRA `(.L_x_4) ;  /* 0x0000000400fc1947 */ /* 0x000fea0003800000 */
[----:B------:R-:W-:-:S07]  /*0350*/  IMAD.MOV.U32 R11, RZ, RZ, RZ ;  /* 0x000000ffff0b7224 */ /* 0x000fce00078e00ff */
.L_x_15:
[----:B0-2---:R-:W-:Y:S01]  /*0360*/  IADD3 R18, PT, PT, R8, R11, RZ ;  /* 0x0000000b08127210 */ /* 0x005fe20007ffe0ff */
[----:B------:R-:W-:Y:S01]  /*0370*/  VIADD R11, R11, 0x20 ;  /* 0x000000200b0b7836 */ /* 0x000fe20000000000 */
[----:B------:R-:W-:Y:S02]  /*0380*/  UMOV UR6, 0xffffffff ;  /* 0xffffffff00067882 */ /* 0x000fe40000000000 */
[-C--:B------:R-:W-:Y:S02]  /*0390*/  ISETP.GE.AND P2, PT, R18, R14.reuse, PT ;  /* 0x0000000e1200720c */ /* 0x080fe40003f46270 */
[----:B------:R-:W-:-:S11]  /*03a0*/  ISETP.GE.AND P3, PT, R11, R14, PT ;  /* 0x0000000e0b00720c */ /* 0x000fd60003f66270 */
[----:B---3--:R-:W-:-:S05]  /*03b0*/  @!P2 IMAD R15, R18, 0x8, R3 ;  /* 0x00000008120fa824 */ /* 0x008fca00078e0203 */
[----:B------:R-:W2:Y:S02]  /*03c0*/  @!P2 LDS.64 R12, [R15] ;  /* 0x000000000f0ca984 */ /* 0x000ea40000000a00 */
[----:B--2---:R-:W-:Y:S01]  /*03d0*/  @!P2 FADD R17, R10, -R13 ;  /* 0x8000000d0a11a221 */ /* 0x004fe20000000000 */
[----:B-1----:R-:W-:Y:S01]  /*03e0*/  @!P2 FADD R16, R9, -R12 ;  /* 0x8000000c0910a221 */ /* 0x002fe20000000000 */
[----:B------:R-:W-:Y:S02]  /*03f0*/  IMAD.MOV.U32 R13, RZ, RZ, 0x7f7fffff ;  /* 0x7f7fffffff0d7424 */ /* 0x000fe400078e00ff */
[----:B------:R-:W-:Y:S01]  /*0400*/  @!P2 FMUL R17, R17, R17 ;  /* 0x000000111111a220 */ /* 0x000fe20000400000 */
[----:B------:R-:W-:Y:S01]  /*0410*/  IMAD.MOV.U32 R12, RZ, RZ, -0x1 ;  /* 0xffffffffff0c7424 */ /* 0x000fe200078e00ff */
[----:B------:R-:W-:Y:S02]  /*0420*/  @!P2 IADD3 R12, PT, PT, R18, UR4, RZ ;  /* 0x00000004120cac10 */ /* 0x000fe4000fffe0ff */
[----:B------:R-:W-:Y:S01]  /*0430*/  @!P2 FFMA R13, R16, R16, R17 ;  /* 0x00000010100da223 */ /* 0x000fe20000000011 */
[----:B------:R-:W-:Y:S06]  /*0440*/  BRA.DIV UR6, `(.L_x_5) ;  /* 0x0000001e068c7947 */ /* 0x000fec000b800000 */
[----:B------:R-:W0:Y:S01]  /*0450*/  LDC R17, c[0x0][0x3a8] ;  /* 0x0000ea00ff117b82 */ /* 0x000e220000000800 */
[----:B------:R-:W-:Y:S01]  /*0460*/  IMAD.MOV.U32 R16, RZ, RZ, 0x7f7fffff ;  /* 0x7f7fffffff107424 */ /* 0x000fe200078e00ff */
[----:B0-----:R-:W-:-:S04]  /*0470*/  ISETP.GE.AND P1, PT, R0, R17, PT ;  /* 0x000000110000720c */ /* 0x001fc80003f26270 */
[----:B------:R-:W-:-:S13]  /*0480*/  ISETP.NE.OR P1, PT, R8, RZ, !P1 ;  /* 0x000000ff0800720c */ /* 0x000fda0004f25670 */
[----:B------:R-:W0:Y:S02]  /*0490*/  @!P1 LDS R15, [R5] ;  /* 0x00000000050f9984 */ /* 0x000e240000000800 */
[----:B0-----:R-:W-:Y:S02]  /*04a0*/  @!P1 IMAD.MOV.U32 R16, RZ, RZ, R15 ;  /* 0x000000ffff109224 */ /* 0x001fe400078e000f */
[----:B------:R0:W1:Y:S04]  /*04b0*/  SHFL.IDX PT, R15, R0, RZ, 0x1f ;  /* 0x00001fff000f7589 */ /* 0x00006800000e0000 */
[----:B------:R-:W2:Y:S02]  /*04c0*/  SHFL.IDX PT, R16, R16, RZ, 0x1f ;  /* 0x00001fff10107589 */ /* 0x000ea400000e0000 */
.L_x_42:
[----:B--2---:R-:W-:Y:S01]  /*04d0*/  @!P2 FSETP.GEU.AND P4, PT, R13, R16, PT ;  /* 0x000000100d00a20b */ /* 0x004fe20003f8e000 */
[----:B------:R-:W-:Y:S05]  /*04e0*/  WARPSYNC.ALL ;  /* 0x0000000000007948 */ /* 0x000fea0003800000 */
[----:B------:R-:W-:Y:S02]  /*04f0*/  PLOP3.LUT P1, PT, PT, PT, PT, 0x8, 0x80 ;  /* 0x000000000080781c */ /* 0x000fe40003f2e170 */
[----:B-1----:R-:W-:-:S13]  /*0500*/  @!P2 ISETP.LT.OR P1, PT, R15, R17, !P4 ;  /* 0x000000110f00a20c */ /* 0x002fda0006721670 */
[----:B------:R-:W-:-:S04]  /*0510*/  VOTE.ANY R15, PT, P1 ;  /* 0x00000000000f7806 */ /* 0x000fc800008e0100 */
[----:B------:R-:W-:-:S13]  /*0520*/  ISETP.NE.AND P1, PT, R15, RZ, PT ;  /* 0x000000ff0f00720c */ /* 0x000fda0003f25270 */
[----:B------:R-:W-:Y:S05]  /*0530*/  @!P1 BRA `(.L_x_6) ;  /* 0x0000000400789947 */ /* 0x000fea0003800000 */
.L_x_14:
[----:B------:R-:W1:Y:S01]  /*0540*/  BREV R16, R15 ;  /* 0x0000000f00107301 */ /* 0x000e620000000000 */
[----:B------:R-:W-:Y:S01]  /*0550*/  ISETP.NE.AND P1, PT, R8, RZ, PT ;  /* 0x000000ff0800720c */ /* 0x000fe20003f25270 */
[----:B------:R-:W-:Y:S06]  /*0560*/  BSSY.RECONVERGENT B0, `(.L_x_7) ;  /* 0x0000058000007945 */ /* 0x000fec0003800200 */
[----:B-1----:R-:W1:Y:S02]  /*0570*/  FLO.U32.SH R16, R16 ;  /* 0x0000001000107300 */ /* 0x002e6400000e0400 */
[----:B012---:R1:W2:Y:S04]  /*0580*/  SHFL.IDX PT, R18, R13, R16, 0x1f ;  /* 0x00001f100d127589 */ /* 0x0072a800000e0000 */
[----:B---3--:R1:W3:Y:S01]  /*0590*/  SHFL.IDX PT, R17, R12, R16, 0x1f ;  /* 0x00001f100c117589 */ /* 0x0082e200000e0000 */
[----:B------:R-:W-:Y:S05]  /*05a0*/  @P1 BRA `(.L_x_8) ;  /* 0x00000004004c1947 */ /* 0x000fea0003800000 */
[----:B------:R-:W4:Y:S01]  /*05b0*/  LDC R20, c[0x0][0x3a8] ;  /* 0x0000ea00ff147b82 */ /* 0x000f220000000800 */
[----:B-1----:R-:W-:Y:S01]  /*05c0*/  IMAD.MOV.U32 R16, RZ, RZ, R0 ;  /* 0x000000ffff107224 */ /* 0x002fe200078e0000 */
[----:B----4-:R-:W-:-:S13]  /*05d0*/  ISETP.GE.AND P1, PT, R0, R20, PT ;  /* 0x000000140000720c */ /* 0x010fda0003f26270 */
[----:B------:R-:W-:Y:S05]  /*05e0*/  @P1 BRA `(.L_x_9) ;  /* 0x00000000009c1947 */ /* 0x000fea0003800000 */
[C---:B------:R-:W-:Y:S01]  /*05f0*/  IMAD R19, R0.reuse, 0x4, R5 ;  /* 0x0000000400137824 */ /* 0x040fe200078e0205 */
[C---:B------:R-:W-:Y:S01]  /*0600*/  ISETP.GE.AND P1, PT, R0.reuse, 0x1, PT ;  /* 0x000000010000780c */ /* 0x040fe20003f26270 */
[----:B------:R-:W-:Y:S01]  /*0610*/  BSSY.RECONVERGENT B1, `(.L_x_10) ;  /* 0x0000023000017945 */ /* 0x000fe20003800200 */
[----:B0-----:R-:W-:Y:S02]  /*0620*/  VIADD R0, R0, 0x1 ;  /* 0x0000000100007836 */ /* 0x001fe40000000000 */
[----:B------:R-:W-:Y:S01]  /*0630*/  LEA R20, R20, R19, 0x5 ;  /* 0x0000001314147211 */ /* 0x000fe200078e28ff */
[----:B--2---:R0:W-:Y:S04]  /*0640*/  STS [R19], R18 ;  /* 0x0000001213007388 */ /* 0x0041e80000000800 */
[----:B---3--:R0:W-:Y:S04]  /*0650*/  STS [R20], R17 ;  /* 0x0000001114007388 */ /* 0x0081e80000000800 */
[----:B------:R-:W-:Y:S05]  /*0660*/  @!P1 BRA `(.L_x_11) ;  /* 0x0000000000749947 */ /* 0x000fea0003800000 */
[C---:B0-----:R-:W-:Y:S02]  /*0670*/  VIADD R17, R16.reuse, 0xffffffff ;  /* 0xffffffff10117836 */ /* 0x041fe40000000000 */
[----:B------:R-:W-:-:S03]  /*0680*/  IMAD R21, R16, 0x4, R5 ;  /* 0x0000000410157824 */ /* 0x000fc600078e0205 */
[----:B------:R-:W-:Y:S02]  /*0690*/  SHF.R.U32.HI R18, RZ, 0x1, R17 ;  /* 0x00000001ff127819 */ /* 0x000fe40000011611 */
[----:B------:R-:W-:Y:S03]  /*06a0*/  LDS R23, [R21] ;  /* 0x0000000015177984 */ /* 0x000fe60000000800 */
[----:B------:R-:W-:-:S05]  /*06b0*/  IMAD R19, R18, 0x4, R5 ;  /* 0x0000000412137824 */ /* 0x000fca00078e0205 */
[----:B------:R-:W0:Y:S02]  /*06c0*/  LDS R20, [R19] ;  /* 0x0000000013147984 */ /* 0x000e240000000800 */
[----:B0-----:R-:W-:-:S13]  /*06d0*/  FSETP.GE.AND P1, PT, R20, R23, PT ;  /* 0x000000171400720b */ /* 0x001fda0003f26000 */
[----:B------:R-:W-:Y:S05]  /*06e0*/  @P1 BRA `(.L_x_11) ;  /* 0x0000000000541947 */ /* 0x000fea0003800000 */
[----:B------:R-:W-:-:S07]  /*06f0*/  MOV R16, R17 ;  /* 0x0000001100107202 */ /* 0x000fce0000000f00 */
.L_x_12:
[----:B------:R-:W0:Y:S01]  /*0700*/  LDC R24, c[0x0][0x3a8] ;  /* 0x0000ea00ff187b82 */ /* 0x000e220000000800 */
[----:B------:R-:W-:Y:S01]  /*0710*/  STS [R19], R23 ;  /* 0x0000001713007388 */ /* 0x000fe20000000800 */
[----:B------:R-:W-:-:S03]  /*0720*/  ISETP.GE.U32.AND P1, PT, R16, 0x2, PT ;  /* 0x000000021000780c */ /* 0x000fc60003f26070 */
[----:B------:R-:W-:Y:S01]  /*0730*/  STS [R21], R20 ;  /* 0x0000001415007388 */ /* 0x000fe20000000800 */
[C---:B0-----:R-:W-:Y:S02]  /*0740*/  IMAD R22, R24.reuse, 0x20, R21 ;  /* 0x0000002018167824 */ /* 0x041fe400078e0215 */
[----:B------:R-:W-:-:S03]  /*0750*/  IMAD R17, R24, 0x20, R19 ;  /* 0x0000002018117824 */ /* 0x000fc600078e0213 */
[----:B------:R-:W0:Y:S04]  /*0760*/  LDS R24, [R22] ;  /* 0x0000000016187984 */ /* 0x000e280000000800 */
[----:B------:R-:W1:Y:S04]  /*0770*/  LDS R25, [R17] ;  /* 0x0000000011197984 */ /* 0x000e680000000800 */
[----:B0-----:R2:W-:Y:S04]  /*0780*/  STS [R17], R24 ;  /* 0x0000001811007388 */ /* 0x0015e80000000800 */
[----:B-1----:R2:W-:Y:S01]  /*0790*/  STS [R22], R25 ;  /* 0x0000001916007388 */ /* 0x0025e20000000800 */
[----:B------:R-:W-:Y:S05]  /*07a0*/  @!P1 BRA `(.L_x_11) ;  /* 0x0000000000249947 */ /* 0x000fea0003800000 */
[C---:B------:R-:W-:Y:S02]  /*07b0*/  VIADD R16, R18.reuse, 0xffffffff ;  /* 0xffffffff12107836 */ /* 0x040fe40000000000 */
[----:B------:R-:W-:-:S03]  /*07c0*/  IMAD R21, R18, 0x4, R5 ;  /* 0x0000000412157824 */ /* 0x000fc600078e0205 */
[----:B--2---:R-:W-:Y:S02]  /*07d0*/  SHF.R.U32.HI R22, RZ, 0x1, R16 ;  /* 0x00000001ff167819 */ /* 0x004fe40000011610 */
[----:B------:R-:W-:Y:S02]  /*07e0*/  LDS R23, [R21] ;  /* 0x0000000015177984 */ /* 0x000fe40000000800 */
[----:B------:R-:W-:Y:S01]  /*07f0*/  LEA R19, R22, R5, 0x2 ;  /* 0x0000000516137211 */ /* 0x000fe200078e10ff */
[----:B------:R-:W-:-:S04]  /*0800*/  IMAD.MOV.U32 R18, RZ, RZ, R22 ;  /* 0x000000ffff127224 */ /* 0x000fc800078e0016 */
[----:B------:R-:W0:Y:S02]  /*0810*/  LDS R20, [R19] ;  /* 0x0000000013147984 */ /* 0x000e240000000800 */
[----:B0-----:R-:W-:-:S13]  /*0820*/  FSETP.GE.AND P1, PT, R20, R23, PT ;  /* 0x000000171400720b */ /* 0x001fda0003f26000 */
[----:B------:R-:W-:Y:S05]  /*0830*/  @!P1 BRA `(.L_x_12) ;  /* 0xfffffffc00b09947 */ /* 0x000fea000383ffff */
.L_x_11:
[----:B------:R-:W-:Y:S05]  /*0840*/  BSYNC.RECONVERGENT B1 ;  /* 0x0000000000017941 */ /* 0x000fea0003800200 */
.L_x_10:
[----:B------:R-:W-:Y:S05]  /*0850*/  BRA `(.L_x_8) ;  /* 0x0000000000a07947 */ /* 0x000fea0003800000 */
.L_x_9:
[----:B------:R-:W2:Y:S02]  /*0860*/  LDS R19, [R5] ;  /* 0x0000000005137984 */ /* 0x000ea40000000800 */
[----:B--2---:R-:W-:-:S13]  /*0870*/  FSETP.GT.AND P1, PT, R19, R18, PT ;  /* 0x000000121300720b */ /* 0x004fda0003f24000 */
[----:B------:R-:W-:Y:S05]  /*0880*/  @!P1 BRA `(.L_x_8) ;  /* 0x0000000000949947 */ /* 0x000fea0003800000 */
[----:B------:R-:W-:Y:S01]  /*0890*/  IMAD R20, R20, 0x20, R5 ;  /* 0x0000002014147824 */ /* 0x000fe200078e0205 */
[----:B------:R4:W-:Y:S01]  /*08a0*/  STS [R5], R18 ;  /* 0x0000001205007388 */ /* 0x0009e20000000800 */
[----:B------:R-:W-:-:S03]  /*08b0*/  ISETP.GE.AND P1, PT, R0, 0x2, PT ;  /* 0x000000020000780c */ /* 0x000fc60003f26270 */
[----:B---3--:R4:W-:Y:S10]  /*08c0*/  STS [R20], R17 ;  /* 0x0000001114007388 */ /* 0x0089f40000000800 */
[----:B----4-:R-:W-:Y:S05]  /*08d0*/  @!P1 BRA `(.L_x_8) ;  /* 0x0000000000809947 */ /* 0x010fea0003800000 */
[----:B------:R-:W-:Y:S02]  /*08e0*/  HFMA2 R20, -RZ, RZ, 0, 0 ;  /* 0x00000000ff147431 */ /* 0x000fe400000001ff */
[----:B0-----:R-:W-:Y:S02]  /*08f0*/  IMAD.MOV.U32 R0, RZ, RZ, RZ ;  /* 0x000000ffff007224 */ /* 0x001fe400078e00ff */
[----:B------:R-:W-:-:S07]  /*0900*/  IMAD.MOV.U32 R18, RZ, RZ, 0x1 ;  /* 0x00000001ff127424 */ /* 0x000fce00078e00ff */
.L_x_13:
[----:B------:R-:W-:-:S05]  /*0910*/  VIADD R23, R0, 0x2 ;  /* 0x0000000200177836 */ /* 0x000fca0000000000 */
[----:B------:R-:W-:-:S13]  /*0920*/  ISETP.GE.AND P2, PT, R23, R16, PT ;  /* 0x000000101700720c */ /* 0x000fda0003f46270 */
[--C-:B0-----:R-:W-:Y:S02]  /*0930*/  @!P2 IMAD R19, R0, 0x4, R5.reuse ;  /* 0x000000040013a824 */ /* 0x101fe400078e0205 */
[----:B------:R-:W-:-:S04]  /*0940*/  @!P2 IMAD R21, R18, 0x4, R5 ;  /* 0x000000041215a824 */ /* 0x000fc800078e0205 */
[----:B------:R-:W-:Y:S04]  /*0950*/  @!P2 LDS R19, [R19+0x8] ;  /* 0x000008001313a984 */ /* 0x000fe80000000800 */
[----:B------:R-:W0:Y:S02]  /*0960*/  @!P2 LDS R0, [R21] ;  /* 0x000000001500a984 */ /* 0x000e240000000800 */
[----:B0-----:R-:W-:Y:S01]  /*0970*/  @!P2 FSETP.GT.AND P1, PT, R19, R0, PT ;  /* 0x000000001300a20b */ /* 0x001fe20003f24000 */
[----:B------:R-:W-:-:S03]  /*0980*/  IMAD.MOV.U32 R0, RZ, RZ, R16 ;  /* 0x000000ffff007224 */ /* 0x000fc600078e0010 */
[----:B------:R-:W-:Y:S01]  /*0990*/  @!P2 SEL R18, R23, R18, P1 ;  /* 0x000000121712a207 */ /* 0x000fe20000800000 */
[----:B------:R-:W-:-:S03]  /*09a0*/  IMAD R23, R20, 0x4, R5 ;  /* 0x0000000414177824 */ /* 0x000fc600078e0205 */
[----:B------:R-:W-:Y:S01]  /*09b0*/  LEA R26, R18, R5, 0x2 ;  /* 0x00000005121a7211 */ /* 0x000fe200078e10ff */
[----:B------:R-:W-:Y:S01]  /*09c0*/  IMAD.MOV.U32 R20, RZ, RZ, R18 ;  /* 0x000000ffff147224 */ /* 0x000fe200078e0012 */
[----:B------:R-:W-:Y:S04]  /*09d0*/  LDS R25, [R23] ;  /* 0x0000000017197984 */ /* 0x000fe80000000800 */
[----:B------:R-:W0:Y:S02]  /*09e0*/  LDS R28, [R26] ;  /* 0x000000001a1c7984 */ /* 0x000e240000000800 */
[----:B0-----:R-:W-:-:S13]  /*09f0*/  FSETP.GE.AND P1, PT, R25, R28, PT ;  /* 0x0000001c1900720b */ /* 0x001fda0003f26000 */
[----:B------:R-:W-:Y:S05]  /*0a00*/  @P1 BRA `(.L_x_8) ;  /* 0x0000000000341947 */ /* 0x000fea0003800000 */
[----:B------:R-:W0:Y:S01]  /*0a10*/  LDC R19, c[0x0][0x3a8] ;  /* 0x0000ea00ff137b82 */ /* 0x000e220000000800 */
[----:B------:R-:W-:Y:S01]  /*0a20*/  STS [R23], R28 ;  /* 0x0000001c17007388 */ /* 0x000fe20000000800 */
[----:B------:R-:W-:-:S03]  /*0a30*/  SHF.L.U32 R0, R18, 0x1, RZ ;  /* 0x0000000112007819 */ /* 0x000fc600000006ff */
[----:B------:R-:W-:Y:S02]  /*0a40*/  STS [R26], R25 ;  /* 0x000000191a007388 */ /* 0x000fe40000000800 */
[----:B------:R-:W-:-:S05]  /*0a50*/  VIADD R18, R0, 0x1 ;  /* 0x0000000100127836 */ /* 0x000fca0000000000 */
[----:B------:R-:W-:Y:S01]  /*0a60*/  ISETP.GE.AND P1, PT, R18, R16, PT ;  /* 0x000000101200720c */ /* 0x000fe20003f26270 */
[C---:B0-----:R-:W-:Y:S02]  /*0a70*/  IMAD R22, R19.reuse, 0x20, R26 ;  /* 0x0000002013167824 */ /* 0x041fe400078e021a */
[----:B------:R-:W-:-:S03]  /*0a80*/  IMAD R19, R19, 0x20, R23 ;  /* 0x0000002013137824 */ /* 0x000fc600078e0217 */
[----:B------:R-:W0:Y:S04]  /*0a90*/  LDS R24, [R22] ;  /* 0x0000000016187984 */ /* 0x000e280000000800 */
[----:B0-----:R0:W-:Y:S04]  /*0aa0*/  STS [R19], R24 ;  /* 0x0000001813007388 */ /* 0x0011e80000000800 */
[----:B------:R0:W-:Y:S01]  /*0ab0*/  STS [R22], R17 ;  /* 0x0000001116007388 */ /* 0x0001e20000000800 */
[----:B------:R-:W-:Y:S05]  /*0ac0*/  @!P1 BRA `(.L_x_13) ;  /* 0xfffffffc00909947 */ /* 0x000fea000383ffff */
[----:B------:R-:W-:-:S07]  /*0ad0*/  IMAD.MOV.U32 R0, RZ, RZ, R16 ;  /* 0x000000ffff007224 */ /* 0x000fce00078e0010 */
.L_x_8:
[----:B------:R-:W-:Y:S05]  /*0ae0*/  BSYNC.RECONVERGENT B0 ;  /* 0x0000000000007941 */ /* 0x000fea0003800200 */
.L_x_7:
[----:B-1----:R-:W-:-:S05]  /*0af0*/  VIADD R16, R15, 0xffffffff ;  /* 0xffffffff0f107836 */ /* 0x002fca0000000000 */
[----:B------:R-:W-:-:S13]  /*0b00*/  LOP3.LUT P1, R15, R16, RZ, R15, 0xa0, !PT ;  /* 0x000000ff100f7212 */ /* 0x000fda000782a00f */
[----:B------:R-:W-:Y:S05]  /*0b10*/  @P1 BRA `(.L_x_14) ;  /* 0xfffffff800881947 */ /* 0x000fea000383ffff */
.L_x_6:
[----:B------:R-:W-:Y:S01]  /*0b20*/  NOP ;  /* 0x0000000000007918 */ /* 0x000fe20000000000 */
[----:B------:R-:W-:Y:S05]  /*0b30*/  @!P3 BRA `(.L_x_15) ;  /* 0xfffffff80008b947 */ /* 0x000fea000383ffff */
.L_x_4:
[----:B------:R-:W-:Y:S05]  /*0b40*/  WARPSYNC.ALL ;  /* 0x0000000000007948 */ /* 0x000fea0003800000 */
[----:B------:R-:W4:Y:S01]  /*0b50*/  LDCU UR6, c[0x0][0x3ac] ;  /* 0x00007580ff0677ac */ /* 0x000f220008000800 */
[----:B------:R-:W5:Y:S01]  /*0b60*/  LDCU UR7, c[0x0][0x398] ;  /* 0x00007300ff0777ac */ /* 0x000f620008000800 */
[----:B----4-:R-:W-:-:S04]  /*0b70*/  UIADD3 UR4, UPT, UPT, UR4, UR6, URZ ;  /* 0x0000000604047290 */ /* 0x010fc8000fffe0ff */
[----:B-----5:R-:W-:Y:S01]  /*0b80*/  UISETP.GE.AND UP0, UPT, UR4, UR7, UPT ;  /* 0x000000070400728c */ /* 0x020fe2000bf06270 */
[----:B------:R-:W-:Y:S08]  /*0b90*/  BAR.SYNC.DEFER_BLOCKING 0x0 ;  /* 0x0000000000007b1d */ /* 0x000ff00000010000 */
[----:B------:R-:W-:Y:S05]  /*0ba0*/  BRA.U !UP0, `(.L_x_16) ;  /* 0xfffffff508887547 */ /* 0x000fea000b83ffff */
.L_x_0:
[----:B------:R-:W-:Y:S05]  /*0bb0*/  @!P0 EXIT ;  /* 0x000000000000894d */ /* 0x000fea0003800000 */
[----:B------:R-:W1:Y:S01]  /*0bc0*/  LDCU UR4, c[0x0][0x3a8] ;  /* 0x00007500ff0477ac */ /* 0x000e620008000800 */
[----:B------:R-:W-:Y:S01]  /*0bd0*/  BSSY.RECONVERGENT B0, `(.L_x_17) ;  /* 0x0000043000007945 */ /* 0x000fe20003800200 */
[----:B-1----:R-:W-:-:S05]  /*0be0*/  IMAD.U32 R9, RZ, RZ, UR4 ;  /* 0x00000004ff097e24 */ /* 0x002fca000f8e00ff */
[----:B------:R-:W-:-:S04]  /*0bf0*/  VIMNMX R8, PT, PT, R0, R9, PT ;  /* 0x0000000900087248 */ /* 0x000fc80003fe0100 */
[----:B------:R-:W-:-:S13]  /*0c00*/  ISETP.GE.AND P0, PT, R8, 0x2, PT ;  /* 0x000000020800780c */ /* 0x000fda0003f06270 */
[----:B------:R-:W-:Y:S05]  /*0c10*/  @!P0 BRA `(.L_x_18) ;  /* 0x0000000000f88947 */ /* 0x000fea0003800000 */
[C---:B--2---:R-:W-:Y:S01]  /*0c20*/  LEA R10, R8.reuse, R5, 0x2 ;  /* 0x00000005080a7211 */ /* 0x044fe200078e10ff */
[----:B------:R-:W-:Y:S01]  /*0c30*/  LDS R13, [R5] ;  /* 0x00000000050d7984 */ /* 0x000fe20000000800 */
[C---:B------:R-:W-:Y:S01]  /*0c40*/  IMAD R7, R9.reuse, 0x20, R5 ;  /* 0x0000002009077824 */ /* 0x040fe200078e0205 */
[----:B------:R-:W-:Y:S02]  /*0c50*/  ISETP.GE.U32.AND P0, PT, R8, 0x3, PT ;  /* 0x000000030800780c */ /* 0x000fe40003f06070 */
[----:B------:R-:W1:Y:S01]  /*0c60*/  LDS R12, [R10+-0x4] ;  /* 0xfffffc000a0c7984 */ /* 0x000e620000000800 */
[----:B------:R-:W-:-:S03]  /*0c70*/  IMAD R11, R9, 0x20, R10 ;  /* 0x00000020090b7824 */ /* 0x000fc600078e020a */
[----:B-1----:R-:W-:Y:S04]  /*0c80*/  STS [R5], R12 ;  /* 0x0000000c05007388 */ /* 0x002fe80000000800 */
[----:B------:R-:W-:Y:S04]  /*0c90*/  STS [R10+-0x4], R13 ;  /* 0xfffffc0d0a007388 */ /* 0x000fe80000000800 */
[----:B---3--:R-:W1:Y:S04]  /*0ca0*/  LDS R16, [R11+-0x4] ;  /* 0xfffffc000b107984 */ /* 0x008e680000000800 */
[----:B0-----:R-:W0:Y:S04]  /*0cb0*/  LDS R14, [R7] ;  /* 0x00000000070e7984 */ /* 0x001e280000000800 */
[----:B-1----:R1:W-:Y:S04]  /*0cc0*/  STS [R7], R16 ;  /* 0x0000001007007388 */ /* 0x0023e80000000800 */
[----:B0-----:R1:W-:Y:S01]  /*0cd0*/  STS [R11+-0x4], R14 ;  /* 0xfffffc0e0b007388 */ /* 0x0013e20000000800 */
[----:B------:R-:W-:Y:S05]  /*0ce0*/  @!P0 BRA `(.L_x_18) ;  /* 0x0000000000c48947 */ /* 0x000fea0003800000 */
[----:B------:R-:W-:-:S07]  /*0cf0*/  VIADD R10, R8, 0xffffffff ;  /* 0xffffffff080a7836 */ /* 0x000fce0000000000 */
.L_x_22:
[----:B0-----:R-:W0:Y:S01]  /*0d00*/  LDC R17, c[0x0][0x3a8] ;  /* 0x0000ea00ff117b82 */ /* 0x001e220000000800 */
[----:B------:R-:W-:Y:S01]  /*0d10*/  BSSY.RECONVERGENT B1, `(.L_x_19) ;  /* 0x000001f000017945 */ /* 0x000fe20003800200 */
[----:B------:R-:W-:Y:S01]  /*0d20*/  IMAD.MOV.U32 R12, RZ, RZ, RZ ;  /* 0x000000ffff0c7224 */ /* 0x000fe200078e00ff */
[----:B-1----:R-:W-:Y:S01]  /*0d30*/  MOV R14, 0x1 ;  /* 0x00000001000e7802 */ /* 0x002fe20000000f00 */
[----:B----4-:R-:W-:-:S07]  /*0d40*/  IMAD.MOV.U32 R16, RZ, RZ, RZ ;  /* 0x000000ffff107224 */ /* 0x010fce00078e00ff */
.L_x_21:
[----:B--2---:R-:W-:Y:S01]  /*0d50*/  VIADD R11, R12, 0x2 ;  /* 0x000000020c0b7836 */ /* 0x004fe20000000000 */
[----:B------:R-:W-:-:S04]  /*0d60*/  LEA R13, R16, R5, 0x2 ;  /* 0x00000005100d7211 */ /* 0x000fc800078e10ff */
[----:B------:R-:W-:Y:S01]  /*0d70*/  ISETP.GE.AND P1, PT, R11, R10, PT ;  /* 0x0000000a0b00720c */ /* 0x000fe20003f26270 */
[----:B------:R-:W-:-:S12]  /*0d80*/  LDS R15, [R13] ;  /* 0x000000000d0f7984 */ /* 0x000fd80000000800 */
[--C-:B------:R-:W-:Y:S02]  /*0d90*/  @!P1 IMAD R12, R12, 0x4, R5.reuse ;  /* 0x000000040c0c9824 */ /* 0x100fe400078e0205 */
[----:B------:R-:W-:-:S04]  /*0da0*/  @!P1 IMAD R9, R14, 0x4, R5 ;  /* 0x000000040e099824 */ /* 0x000fc800078e0205 */
[----:B------:R-:W-:Y:S04]  /*0db0*/  @!P1 LDS R12, [R12+0x8] ;  /* 0x000008000c0c9984 */ /* 0x000fe80000000800 */
[----:B------:R-:W1:Y:S02]  /*0dc0*/  @!P1 LDS R9, [R9] ;  /* 0x0000000009099984 */ /* 0x000e640000000800 */
[----:B-1----:R-:W-:-:S04]  /*0dd0*/  @!P1 FSETP.GT.AND P0, PT, R12, R9, PT ;  /* 0x000000090c00920b */ /* 0x002fc80003f04000 */
[----:B------:R-:W-:-:S05]  /*0de0*/  @!P1 SEL R14, R11, R14, P0 ;  /* 0x0000000e0b0e9207 */ /* 0x000fca0000000000 */
[----:B------:R-:W-:Y:S02]  /*0df0*/  IMAD R22, R14, 0x4, R5 ;  /* 0x000000040e167824 */ /* 0x000fe400078e0205 */
[----:B------:R-:W-:-:S03]  /*0e00*/  IMAD.MOV.U32 R16, RZ, RZ, R14 ;  /* 0x000000ffff107224 */ /* 0x000fc600078e000e */
[----:B------:R-:W1:Y:S02]  /*0e10*/  LDS R24, [R22] ;  /* 0x0000000016187984 */ /* 0x000e640000000800 */
[----:B-1----:R-:W-:-:S13]  /*0e20*/  FSETP.GE.AND P0, PT, R15, R24, PT ;  /* 0x000000180f00720b */ /* 0x002fda0003f06000 */
[----:B------:R-:W-:Y:S05]  /*0e30*/  @P0 BRA `(.L_x_20) ;  /* 0x0000000000300947 */ /* 0x000fea0003800000 */
[C---:B0-----:R-:W-:Y:S01]  /*0e40*/  IMAD R11, R17.reuse, 0x20, R22 ;  /* 0x00000020110b7824 */ /* 0x041fe200078e0216 */
[----:B------:R-:W-:Y:S01]  /*0e50*/  STS [R13], R24 ;  /* 0x000000180d007388 */ /* 0x000fe20000000800 */
[----:B------:R-:W-:Y:S01]  /*0e60*/  IMAD R9, R17, 0x20, R13 ;  /* 0x0000002011097824 */ /* 0x000fe200078e020d */
[----:B------:R-:W-:Y:S02]  /*0e70*/  SHF.L.U32 R12, R14, 0x1, RZ ;  /* 0x000000010e0c7819 */ /* 0x000fe400000006ff */
[----:B------:R-:W-:Y:S03]  /*0e80*/  STS [R22], R15 ;  /* 0x0000000f16007388 */ /* 0x000fe60000000800 */
[----:B------:R-:W-:Y:S01]  /*0e90*/  VIADD R14, R12, 0x1 ;  /* 0x000000010c0e7836 */ /* 0x000fe20000000000 */
[----:B------:R-:W0:Y:S04]  /*0ea0*/  LDS R20, [R11] ;  /* 0x000000000b147984 */ /* 0x000e280000000800 */
[----:B------:R-:W1:Y:S01]  /*0eb0*/  LDS R18, [R9] ;  /* 0x0000000009127984 */ /* 0x000e620000000800 */
[----:B------:R-:W-:-:S03]  /*0ec0*/  ISETP.GE.AND P0, PT, R14, R10, PT ;  /* 0x0000000a0e00720c */ /* 0x000fc60003f06270 */
[----:B0-----:R2:W-:Y:S04]  /*0ed0*/  STS [R9], R20 ;  /* 0x0000001409007388 */ /* 0x0015e80000000800 */
[----:B-1----:R2:W-:Y:S06]  /*0ee0*/  STS [R11], R18 ;  /* 0x000000120b007388 */ /* 0x0025ec0000000800 */
[----:B------:R-:W-:Y:S05]  /*0ef0*/  @!P0 BRA `(.L_x_21) ;  /* 0xfffffffc00948947 */ /* 0x000fea000383ffff */
.L_x_20:
[----:B------:R-:W-:Y:S05]  /*0f00*/  BSYNC.RECONVERGENT B1 ;  /* 0x0000000000017941 */ /* 0x000fea0003800200 */
.L_x_19:
[C---:B------:R-:W-:Y:S01]  /*0f10*/  IMAD R12, R10.reuse, 0x4, R5 ;  /* 0x000000040a0c7824 */ /* 0x040fe200078e0205 */
[----:B------:R-:W-:Y:S01]  /*0f20*/  LDS R13, [R5] ;  /* 0x00000000050d7984 */ /* 0x000fe20000000800 */
[----:B------:R-:W2:Y:S01]  /*0f30*/  LDCU UR4, c[0x0][0x3a8] ;  /* 0x00007500ff0477ac */ /* 0x000ea20008000800 */
[C---:B------:R-:W-:Y:S02]  /*0f40*/  ISETP.GE.U32.AND P0, PT, R10.reuse, 0x3, PT ;  /* 0x000000030a00780c */ /* 0x040fe40003f06070 */
[----:B------:R-:W1:Y:S01]  /*0f50*/  LDS R14, [R12+-0x4] ;  /* 0xfffffc000c0e7984 */ /* 0x000e620000000800 */
[----:B------:R-:W-:Y:S01]  /*0f60*/  IADD3 R10, PT, PT, R10, -0x1, RZ ;  /* 0xffffffff0a0a7810 */ /* 0x000fe20007ffe0ff */
[----:B--2---:R-:W-:-:S04]  /*0f70*/  IMAD.U32 R9, RZ, RZ, UR4 ;  /* 0x00000004ff097e24 */ /* 0x004fc8000f8e00ff */
[----:B------:R-:W-:Y:S01]  /*0f80*/  IMAD R11, R9, 0x20, R12 ;  /* 0x00000020090b7824 */ /* 0x000fe200078e020c */
[----:B-1----:R-:W-:Y:S04]  /*0f90*/  STS [R5], R14 ;  /* 0x0000000e05007388 */ /* 0x002fe80000000800 */
[----:B------:R-:W-:Y:S04]  /*0fa0*/  STS [R12+-0x4], R13 ;  /* 0xfffffc0d0c007388 */ /* 0x000fe80000000800 */
[----:B------:R-:W1:Y:S04]  /*0fb0*/  LDS R18, [R11+-0x4] ;  /* 0xfffffc000b127984 */ /* 0x000e680000000800 */
[----:B------:R-:W2:Y:S04]  /*0fc0*/  LDS R16, [R7] ;  /* 0x0000000007107984 */ /* 0x000ea80000000800 */
[----:B-1----:R4:W-:Y:S04]  /*0fd0*/  STS [R7], R18 ;  /* 0x0000001207007388 */ /* 0x0029e80000000800 */
[----:B--2---:R4:W-:Y:S01]  /*0fe0*/  STS [R11+-0x4], R16 ;  /* 0xfffffc100b007388 */ /* 0x0049e20000000800 */
[----:B------:R-:W-:Y:S05]  /*0ff0*/  @P0 BRA `(.L_x_22) ;  /* 0xfffffffc00400947 */ /* 0x000fea000383ffff */
.L_x_18:
[----:B------:R-:W-:Y:S05]  /*1000*/  BSYNC.RECONVERGENT B0 ;  /* 0x0000000000007941 */ /* 0x000fea0003800200 */
.L_x_17:
[----:B------:R-:W-:Y:S01]  /*1010*/  ISETP.GE.AND P0, PT, R8, 0x1, PT ;  /* 0x000000010800780c */ /* 0x000fe20003f06270 */
[----:B------:R-:W-:Y:S01]  /*1020*/  BSSY.RECONVERGENT B2, `(.L_x_23) ;  /* 0x00000d3000027945 */ /* 0x000fe20003800200 */
[----:B-1--4-:R-:W-:-:S11]  /*1030*/  IMAD.WIDE R6, R6, R9, RZ ;  /* 0x0000000906067225 */ /* 0x012fd600078e02ff */
[----:B------:R-:W-:Y:S05]  /*1040*/  @!P0 BRA `(.L_x_24) ;  /* 0x0000000c00408947 */ /* 0x000fea0003800000 */
[C---:B------:R-:W-:Y:S01]  /*1050*/  ISETP.GE.U32.AND P0, PT, R8.reuse, 0x4, PT ;  /* 0x000000040800780c */ /* 0x040fe20003f06070 */
[----:B------:R-:W-:Y:S01]  /*1060*/  BSSY.RECONVERGENT B1, `(.L_x_25) ;  /* 0x00000ad000017945 */ /* 0x000fe20003800200 */
[----:B------:R-:W-:Y:S01]  /*1070*/  LOP3.LUT R5, R8, 0x3, RZ, 0xc0, !PT ;  /* 0x0000000308057812 */ /* 0x000fe200078ec0ff */
[----:B------:R-:W-:-:S10]  /*1080*/  IMAD.MOV.U32 R12, RZ, RZ, RZ ;  /* 0x000000ffff0c7224 */ /* 0x000fd400078e00ff */
[----:B------:R-:W-:Y:S05]  /*1090*/  @!P0 BRA `(.L_x_26) ;  /* 0x0000000800a48947 */ /* 0x000fea0003800000 */
[----:B------:R-:W1:Y:S01]  /*10a0*/  LDCU.64 UR6, c[0x0][0x3a0] ;  /* 0x00007400ff0677ac */ /* 0x000e620008000a00 */
[----:B------:R-:W-:Y:S01]  /*10b0*/  LOP3.LUT R12, R8, 0x7ffffffc, RZ, 0xc0, !PT ;  /* 0x7ffffffc080c7812 */ /* 0x000fe200078ec0ff */
[----:B------:R-:W-:Y:S01]  /*10c0*/  BSSY.RELIABLE B0, `(.L_x_27) ;  /* 0x000008d000007945 */ /* 0x000fe20003800100 */
[----:B0-----:R-:W-:Y:S02]  /*10d0*/  LEA R14, R4, 0x20, 0x2 ;  /* 0x00000020040e7811 */ /* 0x001fe400078e10ff */
[----:B--2---:R-:W-:Y:S01]  /*10e0*/  LEA R18, R2, UR5, 0x2 ;  /* 0x0000000502127c11 */ /* 0x004fe2000f8e10ff */
[----:B------:R-:W-:Y:S02]  /*10f0*/  IMAD.MOV R13, RZ, RZ, -R12 ;  /* 0x000000ffff0d7224 */ /* 0x000fe400078e0a0c */
[----:B---3--:R-:W-:Y:S01]  /*1100*/  IMAD R16, R14, R9, UR5 ;  /* 0x000000050e107e24 */ /* 0x008fe2000f8e0209 */
[----:B------:R-:W-:-:S04]  /*1110*/  IADD3 R14, PT, PT, R18, 0x8, R3 ;  /* 0x00000008120e7810 */ /* 0x000fc80007ffe003 */
[----:B------:R-:W-:Y:S02]  /*1120*/  IADD3 R3, PT, PT, R16, 0x8, R3 ;  /* 0x0000000810037810 */ /* 0x000fe40007ffe003 */
[----:B-1----:R-:W-:-:S04]  /*1130*/  LEA R10, P0, R6, UR6, 0x3 ;  /* 0x00000006060a7c11 */ /* 0x002fc8000f8018ff */
[----:B------:R-:W-:Y:S02]  /*1140*/  LEA.HI.X R11, R6, UR7, R7, 0x3, P0 ;  /* 0x00000007060b7c11 */ /* 0x000fe400080f1c07 */
[----:B------:R-:W-:Y:S02]  /*1150*/  ISETP.GE.AND P0, PT, R13, RZ, PT ;  /* 0x000000ff0d00720c */ /* 0x000fe40003f06270 */
[----:B------:R-:W-:-:S05]  /*1160*/  IADD3 R10, P1, PT, R10, 0x10, RZ ;  /* 0x000000100a0a7810 */ /* 0x000fca0007f3e0ff */
[----:B------:R-:W-:-:S06]  /*1170*/  IMAD.X R11, RZ, RZ, R11, P1 ;  /* 0x000000ffff0b7224 */ /* 0x000fcc00008e060b */
[----:B------:R-:W-:Y:S05]  /*1180*/  @P0 BRA `(.L_x_28) ;  /* 0x0000000800000947 */ /* 0x000fea0003800000 */
[----:B------:R-:W-:Y:S01]  /*1190*/  IMAD.MOV R15, RZ, RZ, -R13 ;  /* 0x000000ffff0f7224 */ /* 0x000fe200078e0a0d */
[----:B------:R-:W-:Y:S01]  /*11a0*/  BSSY.RECONVERGENT B3, `(.L_x_29) ;  /* 0x000004e000037945 */ /* 0x000fe20003800200 */
[----:B------:R-:W-:-:S03]  /*11b0*/  PLOP3.LUT P0, PT, PT, PT, PT, 0x80, 0x8 ;  /* 0x000000000008781c */ /* 0x000fc60003f0f070 */
[----:B------:R-:W-:-:S13]  /*11c0*/  ISETP.GT.AND P1, PT, R15, 0xc, PT ;  /* 0x0000000c0f00780c */ /* 0x000fda0003f24270 */
[----:B------:R-:W-:Y:S05]  /*11d0*/  @!P1 BRA `(.L_x_30) ;  /* 0x0000000400289947 */ /* 0x000fea0003800000 */
[----:B------:R-:W-:-:S13]  /*11e0*/  PLOP3.LUT P0, PT, PT, PT, PT, 0x8, 0x80 ;  /* 0x000000000080781c */ /* 0x000fda0003f0e170 */
.L_x_31:
[----:B------:R-:W0:Y:S01]  /*11f0*/  LDS R15, [R3+-0x8] ;  /* 0xfffff800030f7984 */ /* 0x000e220000000800 */
[----:B------:R-:W-:-:S03]  /*1200*/  IADD3 R13, PT, PT, R13, 0x10, RZ ;  /* 0x000000100d0d7810 */ /* 0x000fc60007ffe0ff */
[----:B------:R-:W1:Y:S01]  /*1210*/  LDS R17, [R14+-0x8] ;  /* 0xfffff8000e117984 */ /* 0x000e620000000800 */
[----:B------:R-:W-:-:S03]  /*1220*/  ISETP.GE.AND P1, PT, R13, -0xc, PT ;  /* 0xfffffff40d00780c */ /* 0x000fc60003f26270 */
[----:B------:R-:W2:Y:S04]  /*1230*/  LDS R19, [R3+-0x4] ;  /* 0xfffffc0003137984 */ /* 0x000ea80000000800 */
[----:B------:R-:W3:Y:S04]  /*1240*/  LDS R21, [R14+-0x4] ;  /* 0xfffffc000e157984 */ /* 0x000ee80000000800 */
[----:B------:R-:W4:Y:S04]  /*1250*/  LDS R23, [R3] ;  /* 0x0000000003177984 */ /* 0x000f280000000800 */
[----:B------:R-:W5:Y:S04]  /*1260*/  LDS R25, [R14] ;  /* 0x000000000e197984 */ /* 0x000f680000000800 */
[----:B------:R-:W5:Y:S04]  /*1270*/  LDS R27, [R3+0x4] ;  /* 0x00000400031b7984 */ /* 0x000f680000000800 */
[----:B------:R-:W5:Y:S04]  /*1280*/  LDS R29, [R14+0x4] ;  /* 0x000004000e1d7984 */ /* 0x000f680000000800 */
[----:B------:R-:W-:Y:S04]  /*1290*/  LDS R16, [R3+0x8] ;  /* 0x0000080003107984 */ /* 0x000fe80000000800 */
[----:B------:R-:W-:Y:S04]  /*12a0*/  LDS R18, [R14+0x8] ;  /* 0x000008000e127984 */ /* 0x000fe80000000800 */
[----:B0-----:R-:W-:Y:S04]  /*12b0*/  STG.E desc[UR8][R10.64+-0x10], R15 ;  /* 0xfffff00f0a007986 */ /* 0x001fe8000c101908 */
[----:B------:R-:W0:Y:S04]  /*12c0*/  LDS R15, [R14+0xc] ;  /* 0x00000c000e0f7984 */ /* 0x000e280000000800 */
[----:B-1----:R-:W-:Y:S04]  /*12d0*/  STG.E desc[UR8][R10.64+-0xc], R17 ;  /* 0xfffff4110a007986 */ /* 0x002fe8000c101908 */
[----:B--2---:R-:W-:Y:S04]  /*12e0*/  STG.E desc[UR8][R10.64+-0x8], R19 ;  /* 0xfffff8130a007986 */ /* 0x004fe8000c101908 */
[----:B---3--:R-:W-:Y:S04]  /*12f0*/  STG.E desc[UR8][R10.64+-0x4], R21 ;  /* 0xfffffc150a007986 */ /* 0x008fe8000c101908 */
[----:B----4-:R-:W-:Y:S04]  /*1300*/  STG.E desc[UR8][R10.64], R23 ;  /* 0x000000170a007986 */ /* 0x010fe8000c101908 */
[----:B-----5:R-:W-:Y:S04]  /*1310*/  STG.E desc[UR8][R10.64+0x4], R25 ;  /* 0x000004190a007986 */ /* 0x020fe8000c101908 */
[----:B------:R-:W-:Y:S04]  /*1320*/  STG.E desc[UR8][R10.64+0x8], R27 ;  /* 0x0000081b0a007986 */ /* 0x000fe8000c101908 */
[----:B------:R-:W-:Y:S04]  /*1330*/  STG.E desc[UR8][R10.64+0xc], R29 ;  /* 0x00000c1d0a007986 */ /* 0x000fe8000c101908 */
[----:B------:R-:W1:Y:S04]  /*1340*/  LDS R20, [R3+0xc] ;  /* 0x00000c0003147984 */ /* 0x000e680000000800 */
[----:B------:R-:W2:Y:S04]  /*1350*/  LDS R17, [R3+0x10] ;  /* 0x0000100003117984 */ /* 0x000ea80000000800 */
[----:B------:R-:W3:Y:S04]  /*1360*/  LDS R19, [R14+0x10] ;  /* 0x000010000e137984 */ /* 0x000ee80000000800 */
[----:B------:R-:W4:Y:S04]  /*1370*/  LDS R21, [R3+0x14] ;  /* 0x0000140003157984 */ /* 0x000f280000000800 */
[----:B------:R-:W5:Y:S04]  /*1380*/  LDS R23, [R14+0x14] ;  /* 0x000014000e177984 */ /* 0x000f680000000800 */
[----:B------:R-:W5:Y:S04]  /*1390*/  LDS R25, [R3+0x18] ;  /* 0x0000180003197984 */ /* 0x000f680000000800 */
[----:B------:R-:W5:Y:S04]  /*13a0*/  LDS R27, [R14+0x18] ;  /* 0x000018000e1b7984 */ /* 0x000f680000000800 */
[----:B------:R-:W5:Y:S04]  /*13b0*/  LDS R29, [R3+0x1c] ;  /* 0x00001c00031d7984 */ /* 0x000f680000000800 */
[----:B------:R-:W5:Y:S04]  /*13c0*/  LDS R22, [R14+0x1c] ;  /* 0x00001c000e167984 */ /* 0x000f680000000800 */
[----:B0-----:R-:W-:Y:S04]  /*13d0*/  STG.E desc[UR8][R10.64+0x1c], R15 ;  /* 0x00001c0f0a007986 */ /* 0x001fe8000c101908 */
[----:B------:R-:W0:Y:S04]  /*13e0*/  LDS R15, [R3+0x24] ;  /* 0x00002400030f7984 */ /* 0x000e280000000800 */
[----:B------:R-:W-:Y:S04]  /*13f0*/  STG.E desc[UR8][R10.64+0x10], R16 ;  /* 0x000010100a007986 */ /* 0x000fe8000c101908 */
[----:B------:R-:W0:Y:S04]  /*1400*/  LDS R16, [R3+0x20] ;  /* 0x0000200003107984 */ /* 0x000e280000000800 */
[----:B------:R-:W-:Y:S04]  /*1410*/  STG.E desc[UR8][R10.64+0x14], R18 ;  /* 0x000014120a007986 */ /* 0x000fe8000c101908 */
[----:B-1----:R-:W-:Y:S04]  /*1420*/  STG.E desc[UR8][R10.64+0x18], R20 ;  /* 0x000018140a007986 */ /* 0x002fe8000c101908 */
[----:B--2---:R-:W-:Y:S04]  /*1430*/  STG.E desc[UR8][R10.64+0x20], R17 ;  /* 0x000020110a007986 */ /* 0x004fe8000c101908 */
[----:B---3--:R-:W-:Y:S04]  /*1440*/  STG.E desc[UR8][R10.64+0x24], R19 ;  /* 0x000024130a007986 */ /* 0x008fe8000c101908 */
[----:B----4-:R-:W-:Y:S04]  /*1450*/  STG.E desc[UR8][R10.64+0x28], R21 ;  /* 0x000028150a007986 */ /* 0x010fe8000c101908 */
[----:B-----5:R-:W-:Y:S04]  /*1460*/  STG.E desc[UR8][R10.64+0x2c], R23 ;  /* 0x00002c170a007986 */ /* 0x020fe8000c101908 */
[----:B------:R-:W-:Y:S04]  /*1470*/  STG.E desc[UR8][R10.64+0x30], R25 ;  /* 0x000030190a007986 */ /* 0x000fe8000c101908 */
[----:B------:R-:W-:Y:S04]  /*1480*/  STG.E desc[UR8][R10.64+0x34], R27 ;  /* 0x0000341b0a007986 */ /* 0x000fe8000c101908 */
        /* <DEDUP_REMOVED lines=10> */
[----:B------:R1:W5:Y:S04]  /*1530*/  LDS R20, [R3+0x34] ;  /* 0x0000340003147984 */ /* 0x0003680000000800 */
[----:B------:R2:W5:Y:S04]  /*1540*/  LDS R22, [R14+0x34] ;  /* 0x000034000e167984 */ /* 0x0005680000000800 */
[----:B0-----:R0:W-:Y:S01]  /*1550*/  STG.E desc[UR8][R10.64+0x48], R15 ;  /* 0x0000480f0a007986 */ /* 0x0011e2000c101908 */
[----:B-1----:R-:W-:-:S03]  /*1560*/  VIADD R3, R3, 0x40 ;  /* 0x0000004003037836 */ /* 0x002fc60000000000 */
[----:B------:R1:W-:Y:S01]  /*1570*/  STG.E desc[UR8][R10.64+0x40], R16 ;  /* 0x000040100a007986 */ /* 0x0003e2000c101908 */
[----:B--2---:R-:W-:-:S03]  /*1580*/  VIADD R14, R14, 0x40 ;  /* 0x000000400e0e7836 */ /* 0x004fc60000000000 */
[----:B------:R-:W-:Y:S01]  /*1590*/  STG.E desc[UR8][R10.64+0x44], R18 ;  /* 0x000044120a007986 */ /* 0x000fe2000c101908 */
[----:B0-----:R-:W-:-:S03]  /*15a0*/  IADD3 R15, P2, PT, R10, 0x80, RZ ;  /* 0x000000800a0f7810 */ /* 0x001fc60007f5e0ff */
[----:B------:R-:W-:Y:S02]  /*15b0*/  STG.E desc[UR8][R10.64+0x4c], R17 ;  /* 0x00004c110a007986 */ /* 0x000fe4000c101908 */
[----:B-1----:R-:W-:Y:S02]  /*15c0*/  IMAD.X R16, RZ, RZ, R11, P2 ;  /* 0x000000ffff107224 */ /* 0x002fe400010e060b */
[----:B---3--:R-:W-:Y:S04]  /*15d0*/  STG.E desc[UR8][R10.64+0x50], R19 ;  /* 0x000050130a007986 */ /* 0x008fe8000c101908 */
[----:B----4-:R-:W-:Y:S04]  /*15e0*/  STG.E desc[UR8][R10.64+0x54], R21 ;  /* 0x000054150a007986 */ /* 0x010fe8000c101908 */
[----:B-----5:R-:W-:Y:S04]  /*15f0*/  STG.E desc[UR8][R10.64+0x58], R23 ;  /* 0x000058170a007986 */ /* 0x020fe8000c101908 */
[----:B------:R-:W-:Y:S04]  /*1600*/  STG.E desc[UR8][R10.64+0x5c], R25 ;  /* 0x00005c190a007986 */ /* 0x000fe8000c101908 */
[----:B------:R-:W-:Y:S04]  /*1610*/  STG.E desc[UR8][R10.64+0x60], R27 ;  /* 0x0000601b0a007986 */ /* 0x000fe8000c101908 */
[----:B------:R-:W-:Y:S04]  /*1620*/  STG.E desc[UR8][R10.64+0x64], R29 ;  /* 0x0000641d0a007986 */ /* 0x000fe8000c101908 */
[----:B------:R-:W-:Y:S04]  /*1630*/  STG.E desc[UR8][R10.64+0x68], R20 ;  /* 0x000068140a007986 */ /* 0x000fe8000c101908 */
[----:B------:R0:W-:Y:S02]  /*1640*/  STG.E desc[UR8][R10.64+0x6c], R22 ;  /* 0x00006c160a007986 */ /* 0x0001e4000c101908 */
[----:B0-----:R-:W-:Y:S01]  /*1650*/  IMAD.MOV.U32 R10, RZ, RZ, R15 ;  /* 0x000000ffff0a7224 */ /* 0x001fe200078e000f */
[----:B------:R-:W-:Y:S01]  /*1660*/  MOV R11, R16 ;  /* 0x00000010000b7202 */ /* 0x000fe20000000f00 */
[----:B------:R-:W-:Y:S06]  /*1670*/  @!P1 BRA `(.L_x_31) ;  /* 0xfffffff800dc9947 */ /* 0x000fec000383ffff */
.L_x_30:
[----:B------:R-:W-:Y:S05]  /*1680*/  BSYNC.RECONVERGENT B3 ;  /* 0x0000000000037941 */ /* 0x000fea0003800200 */
.L_x_29:
[----:B------:R-:W-:Y:S01]  /*1690*/  IMAD.MOV R15, RZ, RZ, -R13 ;  /* 0x000000ffff0f7224 */ /* 0x000fe200078e0a0d */
[----:B------:R-:W-:Y:S04]  /*16a0*/  BSSY.RECONVERGENT B3, `(.L_x_32) ;  /* 0x000002b000037945 */ /* 0x000fe80003800200 */
[----:B------:R-:W-:-:S13]  /*16b0*/  ISETP.GT.AND P1, PT, R15, 0x4, PT ;  /* 0x000000040f00780c */ /* 0x000fda0003f24270 */
[----:B------:R-:W-:Y:S05]  /*16c0*/  @!P1 BRA `(.L_x_33) ;  /* 0x0000000000a09947 */ /* 0x000fea0003800000 */
[----:B------:R-:W0:Y:S01]  /*16d0*/  LDS R15, [R3+-0x8] ;  /* 0xfffff800030f7984 */ /* 0x000e220000000800 */
[----:B------:R-:W-:Y:S01]  /*16e0*/  PLOP3.LUT P0, PT, PT, PT, PT, 0x8, 0x80 ;  /* 0x000000000080781c */ /* 0x000fe20003f0e170 */
[----:B------:R-:W-:Y:S02]  /*16f0*/  VIADD R13, R13, 0x8 ;  /* 0x000000080d0d7836 */ /* 0x000fe40000000000 */
[----:B------:R-:W1:Y:S04]  /*1700*/  LDS R17, [R14+-0x8] ;  /* 0xfffff8000e117984 */ /* 0x000e680000000800 */
[----:B------:R-:W2:Y:S04]  /*1710*/  LDS R19, [R3+-0x4] ;  /* 0xfffffc0003137984 */ /* 0x000ea80000000800 */
[----:B------:R-:W3:Y:S04]  /*1720*/  LDS R21, [R14+-0x4] ;  /* 0xfffffc000e157984 */ /* 0x000ee80000000800 */
[----:B------:R-:W4:Y:S04]  /*1730*/  LDS R23, [R3] ;  /* 0x0000000003177984 */ /* 0x000f280000000800 */
[----:B------:R-:W5:Y:S04]  /*1740*/  LDS R25, [R14] ;  /* 0x000000000e197984 */ /* 0x000f680000000800 */
[----:B------:R-:W5:Y:S04]  /*1750*/  LDS R27, [R3+0x4] ;  /* 0x00000400031b7984 */ /* 0x000f680000000800 */
[----:B------:R-:W5:Y:S04]  /*1760*/  LDS R29, [R14+0x4] ;  /* 0x000004000e1d7984 */ /* 0x000f680000000800 */
[----:B------:R-:W5:Y:S04]  /*1770*/  LDS R16, [R3+0x8] ;  /* 0x0000080003107984 */ /* 0x000f680000000800 */
[----:B------:R-:W5:Y:S04]  /*1780*/  LDS R18, [R14+0x8] ;  /* 0x000008000e127984 */ /* 0x000f680000000800 */
[----:B0-----:R-:W-:Y:S04]  /*1790*/  STG.E desc[UR8][R10.64+-0x10], R15 ;  /* 0xfffff00f0a007986 */ /* 0x001fe8000c101908 */
[----:B-1----:R-:W-:Y:S04]  /*17a0*/  STG.E desc[UR8][R10.64+-0xc], R17 ;  /* 0xfffff4110a007986 */ /* 0x002fe8000c101908 */
[----:B--2---:R-:W-:Y:S04]  /*17b0*/  STG.E desc[UR8][R10.64+-0x8], R19 ;  /* 0xfffff8130a007986 */ /* 0x004fe8000c101908 */
[----:B---3--:R-:W-:Y:S04]  /*17c0*/  STG.E desc[UR8][R10.64+-0x4], R21 ;  /* 0xfffffc150a007986 */ /* 0x008fe8000c101908 */
[----:B------:R-:W0:Y:S04]  /*17d0*/  LDS R20, [R3+0xc] ;  /* 0x00000c0003147984 */ /* 0x000e280000000800 */
[----:B------:R-:W1:Y:S04]  /*17e0*/  LDS R15, [R14+0xc] ;  /* 0x00000c000e0f7984 */ /* 0x000e680000000800 */
[----:B------:R-:W2:Y:S04]  /*17f0*/  LDS R17, [R3+0x10] ;  /* 0x0000100003117984 */ /* 0x000ea80000000800 */
[----:B------:R-:W3:Y:S04]  /*1800*/  LDS R19, [R14+0x10] ;  /* 0x000010000e137984 */ /* 0x000ee80000000800 */
[----:B------:R5:W3:Y:S04]  /*1810*/  LDS R21, [R3+0x14] ;  /* 0x0000140003157984 */ /* 0x000ae80000000800 */
[----:B------:R5:W3:Y:S04]  /*1820*/  LDS R22, [R14+0x14] ;  /* 0x000014000e167984 */ /* 0x000ae80000000800 */
[----:B----4-:R4:W-:Y:S01]  /*1830*/  STG.E desc[UR8][R10.64], R23 ;  /* 0x000000170a007986 */ /* 0x0109e2000c101908 */
[----:B-----5:R-:W-:-:S03]  /*1840*/  VIADD R3, R3, 0x20 ;  /* 0x0000002003037836 */ /* 0x020fc60000000000 */
[----:B------:R-:W-:Y:S01]  /*1850*/  STG.E desc[UR8][R10.64+0x4], R25 ;  /* 0x000004190a007986 */ /* 0x000fe2000c101908 */
[----:B------:R-:W-:-:S03]  /*1860*/  IADD3 R14, PT, PT, R14, 0x20, RZ ;  /* 0x000000200e0e7810 */ /* 0x000fc60007ffe0ff */
[----:B------:R-:W-:Y:S01]  /*1870*/  STG.E desc[UR8][R10.64+0x8], R27 ;  /* 0x0000081b0a007986 */ /* 0x000fe2000c101908 */
[----:B----4-:R-:W-:-:S03]  /*1880*/  IADD3 R23, P1, PT, R10, 0x40, RZ ;  /* 0x000000400a177810 */ /* 0x010fc60007f3e0ff */
[----:B------:R-:W-:Y:S02]  /*1890*/  STG.E desc[UR8][R10.64+0xc], R29 ;  /* 0x00000c1d0a007986 */ /* 0x000fe4000c101908 */
[----:B------:R-:W-:Y:S02]  /*18a0*/  IMAD.X R24, RZ, RZ, R11, P1 ;  /* 0x000000ffff187224 */ /* 0x000fe400008e060b */
[----:B------:R-:W-:Y:S04]  /*18b0*/  STG.E desc[UR8][R10.64+0x10], R16 ;  /* 0x000010100a007986 */ /* 0x000fe8000c101908 */
[----:B------:R-:W-:Y:S04]  /*18c0*/  STG.E desc[UR8][R10.64+0x14], R18 ;  /* 0x000014120a007986 */ /* 0x000fe8000c101908 */
[----:B0-----:R-:W-:Y:S04]  /*18d0*/  STG.E desc[UR8][R10.64+0x18], R20 ;  /* 0x000018140a007986 */ /* 0x001fe8000c101908 */
[----:B-1----:R-:W-:Y:S04]  /*18e0*/  STG.E desc[UR8][R10.64+0x1c], R15 ;  /* 0x00001c0f0a007986 */ /* 0x002fe8000c101908 */
[----:B--2---:R-:W-:Y:S04]  /*18f0*/  STG.E desc[UR8][R10.64+0x20], R17 ;  /* 0x000020110a007986 */ /* 0x004fe8000c101908 */
[----:B---3--:R-:W-:Y:S04]  /*1900*/  STG.E desc[UR8][R10.64+0x24], R19 ;  /* 0x000024130a007986 */ /* 0x008fe8000c101908 */
[----:B------:R-:W-:Y:S04]  /*1910*/  STG.E desc[UR8][R10.64+0x28], R21 ;  /* 0x000028150a007986 */ /* 0x000fe8000c101908 */
[----:B------:R0:W-:Y:S02]  /*1920*/  STG.E desc[UR8][R10.64+0x2c], R22 ;  /* 0x00002c160a007986 */ /* 0x0001e4000c101908 */
[----:B0-----:R-:W-:-:S02]  /*1930*/  IMAD.MOV.U32 R10, RZ, RZ, R23 ;  /* 0x000000ffff0a7224 */ /* 0x001fc400078e0017 */
[----:B------:R-:W-:-:S07]  /*1940*/  IMAD.MOV.U32 R11, RZ, RZ, R24 ;  /* 0x000000ffff0b7224 */ /* 0x000fce00078e0018 */
.L_x_33:
[----:B------:R-:W-:Y:S05]  /*1950*/  BSYNC.RECONVERGENT B3 ;  /* 0x0000000000037941 */ /* 0x000fea0003800200 */
.L_x_32:
[----:B------:R-:W-:-:S13]  /*1960*/  ISETP.EQ.AND P1, PT, R13, RZ, PT ;  /* 0x000000ff0d00720c */ /* 0x000fda0003f22270 */
[----:B------:R-:W-:Y:S05]  /*1970*/  @!P0 BREAK.RELIABLE P1, B0 ;  /* 0x0000000000008942 */ /* 0x000fea0000800100 */
[----:B------:R-:W-:Y:S05]  /*1980*/  @!P0 BRA P1, `(.L_x_26) ;  /* 0x0000000000688947 */ /* 0x000fea0000800000 */
.L_x_28:
[----:B------:R-:W-:Y:S05]  /*1990*/  BSYNC.RELIABLE B0 ;  /* 0x0000000000007941 */ /* 0x000fea0003800100 */
.L_x_27:
[----:B------:R-:W0:Y:S01]  /*19a0*/  LDS R15, [R3+-0x8] ;  /* 0xfffff800030f7984 */ /* 0x000e220000000800 */
[----:B------:R-:W-:Y:S01]  /*19b0*/  VIADD R13, R13, 0x4 ;  /* 0x000000040d0d7836 */ /* 0x000fe20000000000 */
[----:B------:R-:W-:Y:S02]  /*19c0*/  IADD3 R16, P1, PT, R10, 0x20, RZ ;  /* 0x000000200a107810 */ /* 0x000fe40007f3e0ff */
[----:B------:R-:W1:Y:S02]  /*19d0*/  LDS R17, [R14+-0x8] ;  /* 0xfffff8000e117984 */ /* 0x000e640000000800 */
[----:B------:R-:W-:Y:S02]  /*19e0*/  ISETP.NE.AND P0, PT, R13, RZ, PT ;  /* 0x000000ff0d00720c */ /* 0x000fe40003f05270 */
[----:B------:R-:W2:Y:S04]  /*19f0*/  LDS R19, [R3+-0x4] ;  /* 0xfffffc0003137984 */ /* 0x000ea80000000800 */
[----:B------:R-:W3:Y:S04]  /*1a00*/  LDS R21, [R14+-0x4] ;  /* 0xfffffc000e157984 */ /* 0x000ee80000000800 */
[----:B------:R-:W4:Y:S04]  /*1a10*/  LDS R23, [R3] ;  /* 0x0000000003177984 */ /* 0x000f280000000800 */
[----:B------:R-:W5:Y:S04]  /*1a20*/  LDS R25, [R14] ;  /* 0x000000000e197984 */ /* 0x000f680000000800 */
[----:B------:R0:W5:Y:S04]  /*1a30*/  LDS R27, [R3+0x4] ;  /* 0x00000400031b7984 */ /* 0x0001680000000800 */
[----:B------:R0:W5:Y:S02]  /*1a40*/  LDS R29, [R14+0x4] ;  /* 0x000004000e1d7984 */ /* 0x0001640000000800 */
[----:B0-----:R-:W-:Y:S01]  /*1a50*/  IADD3 R3, PT, PT, R3, 0x10, RZ ;  /* 0x0000001003037810 */ /* 0x001fe20007ffe0ff */
[----:B------:R-:W-:Y:S01]  /*1a60*/  VIADD R14, R14, 0x10 ;  /* 0x000000100e0e7836 */ /* 0x000fe20000000000 */
[----:B------:R0:W-:Y:S04]  /*1a70*/  STG.E desc[UR8][R10.64+-0x10], R15 ;  /* 0xfffff00f0a007986 */ /* 0x0001e8000c101908 */
[----:B-1----:R-:W-:Y:S04]  /*1a80*/  STG.E desc[UR8][R10.64+-0xc], R17 ;  /* 0xfffff4110a007986 */ /* 0x002fe8000c101908 */
[----:B--2---:R-:W-:Y:S01]  /*1a90*/  STG.E desc[UR8][R10.64+-0x8], R19 ;  /* 0xfffff8130a007986 */ /* 0x004fe2000c101908 */
[----:B0-----:R-:W-:-:S03]  /*1aa0*/  IMAD.X R15, RZ, RZ, R11, P1 ;  /* 0x000000ffff0f7224 */ /* 0x001fc600008e060b */
[----:B---3--:R-:W-:Y:S04]  /*1ab0*/  STG.E desc[UR8][R10.64+-0x4], R21 ;  /* 0xfffffc150a007986 */ /* 0x008fe8000c101908 */
[----:B----4-:R-:W-:Y:S04]  /*1ac0*/  STG.E desc[UR8][R10.64], R23 ;  /* 0x000000170a007986 */ /* 0x010fe8000c101908 */
[----:B-----5:R-:W-:Y:S04]  /*1ad0*/  STG.E desc[UR8][R10.64+0x4], R25 ;  /* 0x000004190a007986 */ /* 0x020fe8000c101908 */
[----:B------:R-:W-:Y:S04]  /*1ae0*/  STG.E desc[UR8][R10.64+0x8], R27 ;  /* 0x0000081b0a007986 */ /* 0x000fe8000c101908 */
[----:B------:R0:W-:Y:S02]  /*1af0*/  STG.E desc[UR8][R10.64+0xc], R29 ;  /* 0x00000c1d0a007986 */ /* 0x0001e4000c101908 */
[----:B0-----:R-:W-:-:S02]  /*1b00*/  IMAD.MOV.U32 R10, RZ, RZ, R16 ;  /* 0x000000ffff0a7224 */ /* 0x001fc400078e0010 */
[----:B------:R-:W-:Y:S01]  /*1b10*/  IMAD.MOV.U32 R11, RZ, RZ, R15 ;  /* 0x000000ffff0b7224 */ /* 0x000fe200078e000f */
[----:B------:R-:W-:Y:S06]  /*1b20*/  @P0 BRA `(.L_x_27) ;  /* 0xfffffffc009c0947 */ /* 0x000fec000383ffff */
.L_x_26:
[----:B------:R-:W-:Y:S05]  /*1b30*/  BSYNC.RECONVERGENT B1 ;  /* 0x0000000000017941 */ /* 0x000fea0003800200 */
.L_x_25:
[----:B------:R-:W-:-:S13]  /*1b40*/  ISETP.NE.AND P0, PT, R5, RZ, PT ;  /* 0x000000ff0500720c */ /* 0x000fda0003f05270 */
[----:B------:R-:W-:Y:S05]  /*1b50*/  @!P0 BRA `(.L_x_24) ;  /* 0x00000000007c8947 */ /* 0x000fea0003800000 */
[----:B------:R-:W1:Y:S01]  /*1b60*/  S2UR UR6, SR_CgaCtaId ;  /* 0x00000000000679c3 */ /* 0x000e620000008800 */
[----:B------:R-:W4:Y:S01]  /*1b70*/  LDCU.64 UR10, c[0x0][0x3a0] ;  /* 0x00007400ff0a77ac */ /* 0x000f220008000a00 */
[C---:B------:R-:W-:Y:S01]  /*1b80*/  SHF.L.U64.HI R11, R6.reuse, 0x3, R7 ;  /* 0x00000003060b7819 */ /* 0x040fe20000010207 */
[----:B--2---:R-:W-:Y:S01]  /*1b90*/  IMAD.SHL.U32 R10, R6, 0x8, RZ ;  /* 0x00000008060a7824 */ /* 0x004fe200078e00ff */
[----:B------:R-:W-:Y:S01]  /*1ba0*/  LEA R4, R4, 0x20, 0x2 ;  /* 0x0000002004047811 */ /* 0x000fe200078e10ff */
[----:B------:R-:W-:Y:S01]  /*1bb0*/  UMOV UR4, 0x400 ;  /* 0x0000040000047882 */ /* 0x000fe20000000000 */
[----:B------:R-:W-:Y:S01]  /*1bc0*/  LEA R3, R2, UR5, 0x2 ;  /* 0x0000000502037c11 */ /* 0x000fe2000f8e10ff */
[----:B------:R-:W-:-:S03]  /*1bd0*/  IMAD.WIDE.U32 R10, R12, 0x8, R10 ;  /* 0x000000080c0a7825 */ /* 0x000fc600078e000a */
[----:B------:R-:W-:Y:S01]  /*1be0*/  LEA R2, R12, R3, 0x2 ;  /* 0x000000030c027211 */ /* 0x000fe200078e10ff */
[----:B------:R-:W-:Y:S02]  /*1bf0*/  IMAD R13, R4, R9, UR5 ;  /* 0x00000005040d7e24 */ /* 0x000fe4000f8e0209 */
[----:B------:R-:W-:Y:S02]  /*1c00*/  IMAD.MOV R5, RZ, RZ, -R5 ;  /* 0x000000ffff057224 */ /* 0x000fe400078e0a05 */
[----:B------:R-:W-:Y:S01]  /*1c10*/  IMAD R12, R12, 0x4, R13 ;  /* 0x000000040c0c7824 */ /* 0x000fe200078e020d */
[----:B----4-:R-:W-:-:S04]  /*1c20*/  IADD3 R10, P0, PT, R10, UR10, RZ ;  /* 0x0000000a0a0a7c10 */ /* 0x010fc8000ff1e0ff */
[----:B------:R-:W-:Y:S01]  /*1c30*/  IADD3 R10, P1, PT, R10, 0x4, RZ ;  /* 0x000000040a0a7810 */ /* 0x000fe20007f3e0ff */
[----:B-1----:R-:W-:-:S03]  /*1c40*/  ULEA UR4, UR6, UR4, 0x18 ;  /* 0x0000000406047291 */ /* 0x002fc6000f8ec0ff */
[----:B0--3--:R-:W-:-:S03]  /*1c50*/  IADD3.X R15, PT, PT, RZ, UR11, R11, P1, P0 ;  /* 0x0000000bff0f7c10 */ /* 0x009fc60008fe040b */
[----:B------:R-:W-:Y:S02]  /*1c60*/  VIADD R4, R2, UR4 ;  /* 0x0000000402047c36 */ /* 0x000fe40008000000 */
[----:B------:R-:W-:-:S07]  /*1c70*/  VIADD R12, R12, UR4 ;  /* 0x000000040c0c7c36 */ /* 0x000fce0008000000 */
.L_x_34:
[----:B-1----:R0:W1:Y:S01]  /*1c80*/  LDS R11, [R12] ;  /* 0x000000000c0b7984 */ /* 0x0020620000000800 */
[----:B------:R-:W-:Y:S01]  /*1c90*/  MOV R2, R10 ;  /* 0x0000000a00027202 */ /* 0x000fe20000000f00 */
[----:B------:R-:W-:Y:S02]  /*1ca0*/  IMAD.MOV.U32 R3, RZ, RZ, R15 ;  /* 0x000000ffff037224 */ /* 0x000fe400078e000f */
[----:B------:R2:W3:Y:S01]  /*1cb0*/  LDS R13, [R4] ;  /* 0x00000000040d7984 */ /* 0x0004e20000000800 */
[----:B------:R-:W-:Y:S01]  /*1cc0*/  VIADD R5, R5, 0x1 ;  /* 0x0000000105057836 */ /* 0x000fe20000000000 */
[----:B------:R-:W-:Y:S01]  /*1cd0*/  IADD3 R10, P1, PT, R2, 0x8, RZ ;  /* 0x00000008020a7810 */ /* 0x000fe20007f3e0ff */
[----:B0-----:R-:W-:-:S03]  /*1ce0*/  VIADD R12, R12, 0x4 ;  /* 0x000000040c0c7836 */ /* 0x001fc60000000000 */
[----:B------:R-:W-:Y:S01]  /*1cf0*/  ISETP.NE.AND P0, PT, R5, RZ, PT ;  /* 0x000000ff0500720c */ /* 0x000fe20003f05270 */
[----:B------:R-:W-:Y:S01]  /*1d00*/  IMAD.X R15, RZ, RZ, R3, P1 ;  /* 0x000000ffff0f7224 */ /* 0x000fe200008e0603 */
[----:B--2---:R-:W-:Y:S01]  /*1d10*/  IADD3 R4, PT, PT, R4, 0x4, RZ ;  /* 0x0000000404047810 */ /* 0x004fe20007ffe0ff */
[----:B-1----:R1:W-:Y:S04]  /*1d20*/  STG.E desc[UR8][R2.64+-0x4], R11 ;  /* 0xfffffc0b02007986 */ /* 0x0023e8000c101908 */
[----:B---3--:R1:W-:Y:S06]  /*1d30*/  STG.E desc[UR8][R2.64], R13 ;  /* 0x0000000d02007986 */ /* 0x0083ec000c101908 */
[----:B------:R-:W-:Y:S05]  /*1d40*/  @P0 BRA `(.L_x_34) ;  /* 0xfffffffc00cc0947 */ /* 0x000fea000383ffff */
.L_x_24:
[----:B------:R-:W-:Y:S05]  /*1d50*/  BSYNC.RECONVERGENT B2 ;  /* 0x0000000000027941 */ /* 0x000fea0003800200 */
.L_x_23:
[----:B------:R-:W-:Y:S05]  /*1d60*/  WARPSYNC.ALL ;  /* 0x0000000000007948 */ /* 0x000fea0003800000 */
[----:B------:R-:W-:-:S13]  /*1d70*/  ISETP.GE.AND P0, PT, R0, R9, PT ;  /* 0x000000090000720c */ /* 0x000fda0003f06270 */
[----:B------:R-:W-:Y:S05]  /*1d80*/  @P0 EXIT ;  /* 0x000000000000094d */ /* 0x000fea0003800000 */
[----:B--2---:R-:W-:Y:S01]  /*1d90*/  IMAD.IADD R10, R9, 0x1, -R8 ;  /* 0x00000001090a7824 */ /* 0x004fe200078e0a08 */
[----:B------:R-:W-:Y:S01]  /*1da0*/  BSSY.RECONVERGENT B0, `(.L_x_35) ;  /* 0x0000024000007945 */ /* 0x000fe20003800200 */
[----:B------:R-:W-:-:S03]  /*1db0*/  IMAD.IADD R9, R8, 0x1, -R9 ;  /* 0x0000000108097824 */ /* 0x000fc600078e0a09 */
[----:B------:R-:W-:Y:S02]  /*1dc0*/  LOP3.LUT R12, R10, 0x7, RZ, 0xc0, !PT ;  /* 0x000000070a0c7812 */ /* 0x000fe400078ec0ff */
[----:B------:R-:W-:Y:S02]  /*1dd0*/  ISETP.GT.U32.AND P0, PT, R9, -0x8, PT ;  /* 0xfffffff80900780c */ /* 0x000fe40003f04070 */
[----:B------:R-:W-:-:S11]  /*1de0*/  ISETP.NE.AND P1, PT, R12, RZ, PT ;  /* 0x000000ff0c00720c */ /* 0x000fd60003f25270 */
[----:B------:R-:W-:Y:S05]  /*1df0*/  @P0 BRA `(.L_x_36) ;  /* 0x0000000000780947 */ /* 0x000fea0003800000 */
[----:B------:R-:W2:Y:S01]  /*1e00*/  LDCU.64 UR4, c[0x0][0x3a0] ;  /* 0x00007400ff0477ac */ /* 0x000ea20008000a00 */
[----:B0-----:R-:W-:-:S05]  /*1e10*/  LOP3.LUT R0, R10, 0xfffffff8, RZ, 0xc0, !PT ;  /* 0xfffffff80a007812 */ /* 0x001fca00078ec0ff */
[----:B------:R-:W-:Y:S01]  /*1e20*/  IMAD.MOV R0, RZ, RZ, -R0 ;  /* 0x000000ffff007224 */ /* 0x000fe200078e0a00 */
[----:B--2---:R-:W-:-:S04]  /*1e30*/  LEA R4, P2, R6, UR4, 0x3 ;  /* 0x0000000406047c11 */ /* 0x004fc8000f8418ff */
[----:B------:R-:W-:Y:S02]  /*1e40*/  IADD3 R4, P0, PT, R4, 0x20, RZ ;  /* 0x0000002004047810 */ /* 0x000fe40007f1e0ff */
[----:B-1----:R-:W-:-:S05]  /*1e50*/  LEA.HI.X R2, R6, UR5, R7, 0x3, P2 ;  /* 0x0000000506027c11 */ /* 0x002fca00090f1c07 */
[----:B------:R-:W-:-:S07]  /*1e60*/  IMAD.X R5, RZ, RZ, R2, P0 ;  /* 0x000000ffff057224 */ /* 0x000fce00000e0602 */
.L_x_37:
[----:B--2---:R-:W-:Y:S01]  /*1e70*/  MOV R9, 0xffffffff ;  /* 0xffffffff00097802 */ /* 0x004fe20000000f00 */
[----:B------:R-:W-:-:S04]  /*1e80*/  IMAD.WIDE R2, R8, 0x8, R4 ;  /* 0x0000000808027825 */ /* 0x000fc800078e0204 */
[----:B------:R-:W-:Y:S01]  /*1e90*/  IMAD.MOV.U32 R11, RZ, RZ, 0x7f7fffff ;  /* 0x7f7fffffff0b7424 */ /* 0x000fe200078e00ff */
[----:B------:R2:W-:Y:S01]  /*1ea0*/  STG.E desc[UR8][R2.64+-0x20], R9 ;  /* 0xffffe00902007986 */ /* 0x0005e2000c101908 */
[----:B------:R-:W-:Y:S02]  /*1eb0*/  VIADD R0, R0, 0x8 ;  /* 0x0000000800007836 */ /* 0x000fe40000000000 */
[----:B------:R-:W-:Y:S01]  /*1ec0*/  VIADD R8, R8, 0x8 ;  /* 0x0000000808087836 */ /* 0x000fe20000000000 */
[----:B------:R2:W-:Y:S02]  /*1ed0*/  STG.E desc[UR8][R2.64+-0x18], R9 ;  /* 0xffffe80902007986 */ /* 0x0005e4000c101908 */
[----:B------:R-:W-:Y:S02]  /*1ee0*/  ISETP.NE.AND P0, PT, R0, RZ, PT ;  /* 0x000000ff0000720c */ /* 0x000fe40003f05270 */
[----:B------:R2:W-:Y:S04]  /*1ef0*/  STG.E desc[UR8][R2.64+-0x10], R9 ;  /* 0xfffff00902007986 */ /* 0x0005e8000c101908 */
        /* <DEDUP_REMOVED lines=12> */
[----:B------:R2:W-:Y:S01]  /*1fc0*/  STG.E desc[UR8][R2.64+0x1c], R11 ;  /* 0x00001c0b02007986 */ /* 0x0005e2000c101908 */
[----:B------:R-:W-:Y:S05]  /*1fd0*/  @P0 BRA `(.L_x_37) ;  /* 0xfffffffc00a40947 */ /* 0x000fea000383ffff */
.L_x_36:
[----:B------:R-:W-:Y:S05]  /*1fe0*/  BSYNC.RECONVERGENT B0 ;  /* 0x0000000000007941 */ /* 0x000fea0003800200 */
.L_x_35:
[----:B------:R-:W-:Y:S05]  /*1ff0*/  @!P1 EXIT ;  /* 0x000000000000994d */ /* 0x000fea0003800000 */
[----:B------:R-:W1:Y:S01]  /*2000*/  LDCU.64 UR4, c[0x0][0x3a0] ;  /* 0x00007400ff0477ac */ /* 0x000e620008000a00 */
[----:B------:R-:W-:Y:S01]  /*2010*/  ISETP.GE.U32.AND P0, PT, R12, 0x4, PT ;  /* 0x000000040c00780c */ /* 0x000fe20003f06070 */
[----:B------:R-:W-:Y:S01]  /*2020*/  BSSY.RECONVERGENT B0, `(.L_x_38) ;  /* 0x0000012000007945 */ /* 0x000fe20003800200 */
[----:B0-----:R-:W-:-:S04]  /*2030*/  LOP3.LUT R0, R10, 0x3, RZ, 0xc0, !PT ;  /* 0x000000030a007812 */ /* 0x001fc800078ec0ff */
[----:B------:R-:W-:Y:S02]  /*2040*/  ISETP.NE.AND P1, PT, R0, RZ, PT ;  /* 0x000000ff0000720c */ /* 0x000fe40003f25270 */
[----:B-12---:R-:W-:-:S04]  /*2050*/  LEA R2, P2, R6, UR4, 0x3 ;  /* 0x0000000406027c11 */ /* 0x006fc8000f8418ff */
[----:B------:R-:W-:Y:S01]  /*2060*/  LEA.HI.X R3, R6, UR5, R7, 0x3, P2 ;  /* 0x0000000506037c11 */ /* 0x000fe200090f1c07 */
[----:B------:R-:W-:Y:S08]  /*2070*/  @!P0 BRA `(.L_x_39) ;  /* 0x0000000000308947 */ /* 0x000ff00003800000 */
[----:B------:R-:W-:Y:S01]  /*2080*/  IMAD.MOV.U32 R7, RZ, RZ, -0x1 ;  /* 0xffffffffff077424 */ /* 0x000fe200078e00ff */
[----:B------:R-:W-:Y:S01]  /*2090*/  MOV R9, 0x7f7fffff ;  /* 0x7f7fffff00097802 */ /* 0x000fe20000000f00 */
[----:B------:R-:W-:-:S04]  /*20a0*/  IMAD.WIDE R4, R8, 0x8, R2 ;  /* 0x0000000808047825 */ /* 0x000fc800078e0202 */
[----:B------:R-:W-:Y:S01]  /*20b0*/  VIADD R8, R8, 0x4 ;  /* 0x0000000408087836 */ /* 0x000fe20000000000 */
[----:B------:R0:W-:Y:S04]  /*20c0*/  STG.E desc[UR8][R4.64], R7 ;  /* 0x0000000704007986 */ /* 0x0001e8000c101908 */
[----:B------:R0:W-:Y:S04]  /*20d0*/  STG.E desc[UR8][R4.64+0x8], R7 ;  /* 0x0000080704007986 */ /* 0x0001e8000c101908 */
[----:B------:R0:W-:Y:S04]  /*20e0*/  STG.E desc[UR8][R4.64+0x10], R7 ;  /* 0x0000100704007986 */ /* 0x0001e8000c101908 */
[----:B------:R0:W-:Y:S04]  /*20f0*/  STG.E desc[UR8][R4.64+0x18], R7 ;  /* 0x0000180704007986 */ /* 0x0001e8000c101908 */
[----:B------:R0:W-:Y:S04]  /*2100*/  STG.E desc[UR8][R4.64+0x4], R9 ;  /* 0x0000040904007986 */ /* 0x0001e8000c101908 */
[----:B------:R0:W-:Y:S04]  /*2110*/  STG.E desc[UR8][R4.64+0xc], R9 ;  /* 0x00000c0904007986 */ /* 0x0001e8000c101908 */
[----:B------:R0:W-:Y:S04]  /*2120*/  STG.E desc[UR8][R4.64+0x14], R9 ;  /* 0x0000140904007986 */ /* 0x0001e8000c101908 */
[----:B------:R0:W-:Y:S02]  /*2130*/  STG.E desc[UR8][R4.64+0x1c], R9 ;  /* 0x00001c0904007986 */ /* 0x0001e4000c101908 */
.L_x_39:
[----:B------:R-:W-:Y:S05]  /*2140*/  BSYNC.RECONVERGENT B0 ;  /* 0x0000000000007941 */ /* 0x000fea0003800200 */
.L_x_38:
[----:B------:R-:W-:Y:S05]  /*2150*/  @!P1 EXIT ;  /* 0x000000000000994d */ /* 0x000fea0003800000 */
[----:B------:R-:W-:Y:S02]  /*2160*/  ISETP.NE.AND P0, PT, R0, 0x1, PT ;  /* 0x000000010000780c */ /* 0x000fe40003f05270 */
[----:B------:R-:W-:-:S04]  /*2170*/  LOP3.LUT R0, R10, 0x1, RZ, 0xc0, !PT ;  /* 0x000000010a007812 */ /* 0x000fc800078ec0ff */
[----:B------:R-:W-:-:S07]  /*2180*/  ISETP.NE.U32.AND P1, PT, R0, 0x1, PT ;  /* 0x000000010000780c */ /* 0x000fce0003f25070 */
[----:B0-----:R-:W-:Y:S02]  /*2190*/  @P0 IMAD.MOV.U32 R7, RZ, RZ, -0x1 ;  /* 0xffffffffff070424 */ /* 0x001fe400078e00ff */
[----:B------:R-:W-:-:S04]  /*21a0*/  @P0 IMAD.WIDE R4, R8, 0x8, R2 ;  /* 0x0000000808040825 */ /* 0x000fc800078e0202 */
[----:B------:R-:W-:Y:S01]  /*21b0*/  @P0 IMAD.MOV.U32 R9, RZ, RZ, 0x7f7fffff ;  /* 0x7f7fffffff090424 */ /* 0x000fe200078e00ff */
[----:B------:R0:W-:Y:S01]  /*21c0*/  @P0 STG.E desc[UR8][R4.64], R7 ;  /* 0x0000000704000986 */ /* 0x0001e2000c101908 */
[----:B------:R-:W-:-:S03]  /*21d0*/  @P0 VIADD R8, R8, 0x2 ;  /* 0x0000000208080836 */ /* 0x000fc60000000000 */
[----:B------:R0:W-:Y:S04]  /*21e0*/  @P0 STG.E desc[UR8][R4.64+0x8], R7 ;  /* 0x0000080704000986 */ /* 0x0001e8000c101908 */
[----:B------:R0:W-:Y:S04]  /*21f0*/  @P0 STG.E desc[UR8][R4.64+0x4], R9 ;  /* 0x0000040904000986 */ /* 0x0001e8000c101908 */
[----:B------:R0:W-:Y:S01]  /*2200*/  @P0 STG.E desc[UR8][R4.64+0xc], R9 ;  /* 0x00000c0904000986 */ /* 0x0001e2000c101908 */
[----:B------:R-:W-:Y:S05]  /*2210*/  @P1 EXIT ;  /* 0x000000000000194d */ /* 0x000fea0003800000 */
[----:B------:R-:W-:Y:S01]  /*2220*/  IMAD.WIDE R2, R8, 0x8, R2 ;  /* 0x0000000808027825 */ /* 0x000fe200078e0202 */
[----:B0-----:R-:W-:-:S03]  /*2230*/  MOV R5, 0xffffffff ;  /* 0xffffffff00057802 */ /* 0x001fc60000000f00 */
[----:B------:R-:W-:Y:S02]  /*2240*/  IMAD.MOV.U32 R7, RZ, RZ, 0x7f7fffff ;  /* 0x7f7fffffff077424 */ /* 0x000fe400078e00ff */
[----:B------:R-:W-:Y:S04]  /*2250*/  STG.E desc[UR8][R2.64], R5 ;  /* 0x0000000502007986 */ /* 0x000fe8000c101908 */
[----:B------:R-:W-:Y:S01]  /*2260*/  STG.E desc[UR8][R2.64+0x4], R7 ;  /* 0x0000040702007986 */ /* 0x000fe2000c101908 */
[----:B------:R-:W-:Y:S05]  /*2270*/  EXIT ;  /* 0x000000000000794d */ /* 0x000fea0003800000 */
.L_x_5:
[----:B------:R-:W0:Y:S01]  /*2280*/  LDC R17, c[0x0][0x3a8] ;  /* 0x0000ea00ff117b82 */ /* 0x000e220000000800 */
[----:B------:R-:W-:Y:S01]  /*2290*/  MOV R21, R0 ;  /* 0x0000000000157202 */ /* 0x000fe20000000f00 */
[----:B------:R-:W-:Y:S02]  /*22a0*/  IMAD.MOV.U32 R20, RZ, RZ, RZ ;  /* 0x000000ffff147224 */ /* 0x000fe400078e00ff */
[----:B------:R-:W-:Y:S02]  /*22b0*/  IMAD.MOV.U32 R23, RZ, RZ, 0x1f ;  /* 0x0000001fff177424 */ /* 0x000fe400078e00ff */
[----:B------:R-:W-:Y:S02]  /*22c0*/  IMAD.MOV.U32 R18, RZ, RZ, -0x1 ;  /* 0xffffffffff127424 */ /* 0x000fe400078e00ff */
[----:B------:R-:W-:Y:S01]  /*22d0*/  IMAD.MOV.U32 R16, RZ, RZ, 0x7f7fffff ;  /* 0x7f7fffffff107424 */ /* 0x000fe200078e00ff */
[----:B0-----:R-:W-:-:S04]  /*22e0*/  ISETP.GE.AND P1, PT, R0, R17, PT ;  /* 0x000000110000720c */ /* 0x001fc80003f26270 */
[----:B------:R-:W-:-:S13]  /*22f0*/  ISETP.NE.OR P1, PT, R8, RZ, !P1 ;  /* 0x000000ff0800720c */ /* 0x000fda0004f25670 */
[----:B------:R-:W0:Y:S02]  /*2300*/  @!P1 LDS R15, [R5] ;  /* 0x00000000050f9984 */ /* 0x000e240000000800 */
[----:B0-----:R-:W-:-:S07]  /*2310*/  @!P1 IMAD.MOV.U32 R16, RZ, RZ, R15 ;  /* 0x000000ffff109224 */ /* 0x001fce00078e000f */
[----:B------:R-:W-:Y:S05]  /*2320*/  WARPSYNC.COLLECTIVE R18, `(.L_x_40) ;  /* 0x0000000012087348 */ /* 0x000fea0003c00000 */
[----:B------:R0:W1:Y:S02]  /*2330*/  SHFL.IDX P1, R19, R21, R20, R23 ;  /* 0x0000001415137389 */ /* 0x0000640000020017 */
[----:B01----:R-:W-:Y:S05]  /*2340*/  ENDCOLLECTIVE ;  /* 0x000000000000791b */ /* 0x003fea0003800000 */
.L_x_40:
[----:B------:R-:W-:Y:S01]  /*2350*/  IMAD.MOV.U32 R21, RZ, RZ, R16 ;  /* 0x000000ffff157224 */ /* 0x000fe200078e0010 */
[----:B------:R-:W-:-:S07]  /*2360*/  MOV R15, R19 ;  /* 0x00000013000f7202 */ /* 0x000fce0000000f00 */
[----:B------:R-:W-:Y:S05]  /*2370*/  WARPSYNC.COLLECTIVE R18, `(.L_x_41) ;  /* 0x0000000012087348 */ /* 0x000fea0003c00000 */
[----:B------:R0:W1:Y:S02]  /*2380*/  SHFL.IDX P1, R19, R21, R20, R23 ;  /* 0x0000001415137389 */ /* 0x0000640000020017 */
[----:B01----:R-:W-:Y:S05]  /*2390*/  ENDCOLLECTIVE ;  /* 0x000000000000791b */ /* 0x003fea0003800000 */
.L_x_41:
[----:B------:R-:W-:Y:S01]  /*23a0*/  IMAD.MOV.U32 R16, RZ, RZ, R19 ;  /* 0x000000ffff107224 */ /* 0x000fe200078e0013 */
[----:B------:R-:W-:Y:S06]  /*23b0*/  BRA `(.L_x_42) ;  /* 0xffffffe000447947 */ /* 0x000fec000383ffff */
.L_x_43:
[----:B------:R-:W-:-:S00]  /*23c0*/  BRA `(.L_x_43) ;  /* 0xfffffffc00fc7947 */ /* 0x000fc0000383ffff */
[----:B------:R-:W-:-:S00]  /*23d0*/  NOP ;  /* 0x0000000000007918 */ /* 0x000fc00000000000 */
        /* <DEDUP_REMOVED lines=10> */
.L_x_44:


//--------------------- .nv.shared._ZN36_GLOBAL__N__8a932ebe_4_k_cu_1c1c398710knn_kernelILi8EEEvPK6float2iS3_iPNS_6PairIFEii --------------------------
	.section	.nv.shared._ZN36_GLOBAL__N__8a932ebe_4_k_cu_1c1c398710knn_kernelILi8EEEvPK6float2iS3_iPNS_6PairIFEii,"aw",@nobits
	.sectionflags	@""
	.align	16
	.zero		1024


//--------------------- .nv.shared.reserved.0     --------------------------
	.section	.nv.shared.reserved.0,"aw",@nobits
	.weak		__nv_reservedSMEM_offset_0_alias
	.size		__nv_reservedSMEM_offset_0_alias, 0, 64
	.other		__nv_reservedSMEM_offset_0_alias,@"STO_CUDA_RESERVED_SHARED STV_DEFAULT"
__nv_reservedSMEM_offset_0_alias:
	.zero		0
	.zero		64


//--------------------- .nv.constant0._ZN36_GLOBAL__N__8a932ebe_4_k_cu_1c1c398710knn_kernelILi8EEEvPK6float2iS3_iPNS_6PairIFEii --------------------------
	.section	.nv.constant0._ZN36_GLOBAL__N__8a932ebe_4_k_cu_1c1c398710knn_kernelILi8EEEvPK6float2iS3_iPNS_6PairIFEii,"a",@progbits
	.sectionflags	@""
	.align	4
.nv.constant0._ZN36_GLOBAL__N__8a932ebe_4_k_cu_1c1c398710knn_kernelILi8EEEvPK6float2iS3_iPNS_6PairIFEii:
	.zero		944


//--------------------- SYMBOLS --------------------------

	.type		.nv.reservedSmem.offset0,@object
	.size		.nv.reservedSmem.offset0,0x4
	.type		.nv.reservedSmem.cap,@object
	.size		.nv.reservedSmem.cap,0x4
